//
// Generated by NVIDIA NVVM Compiler
//
// Compiler Build ID: CL-36424714
// Cuda compilation tools, release 13.0, V13.0.88
// Based on NVVM 20.0.0
//

.version 9.0
.target sm_100
.address_size 64

	// .globl	_Z15distances_smallPiS_
// _ZZ15distances_smallPiS_E4matA has been demoted
// _ZZ15distances_smallPiS_E4matB has been demoted
// _ZZ16distances_middlePiS_E4matA has been demoted
// _ZZ16distances_middlePiS_E4matB has been demoted
// _ZZ15distances_largePiS_E4matA has been demoted
// _ZZ15distances_largePiS_E4matB has been demoted

.visible .entry _Z15distances_smallPiS_(
	.param .u64 .ptr .align 1 _Z15distances_smallPiS__param_0,
	.param .u64 .ptr .align 1 _Z15distances_smallPiS__param_1
)
{
	.reg .pred 	%p<6>;
	.reg .b16 	%rs<3>;
	.reg .b32 	%r<194>;
	.reg .b64 	%rd<19>;
	// demoted variable
	.shared .align 4 .b8 _ZZ15distances_smallPiS_E4matA[1024];
	// demoted variable
	.shared .align 4 .b8 _ZZ15distances_smallPiS_E4matB[1024];
	ld.param.u64 	%rd7, [_Z15distances_smallPiS__param_0];
	ld.param.u64 	%rd8, [_Z15distances_smallPiS__param_1];
	cvta.to.global.u64 	%rd9, %rd7;
	cvta.to.global.u64 	%rd1, %rd8;
	mov.u32 	%r18, %tid.x;
	mov.u32 	%r19, %tid.z;
	shl.b32 	%r20, %r19, 2;
	and.b32  	%r21, %r20, 248;
	add.s32 	%r22, %r21, %r18;
	mov.u32 	%r23, %tid.y;
	shl.b32 	%r24, %r19, 3;
	and.b32  	%r25, %r24, 8;
	add.s32 	%r26, %r25, %r23;
	mov.u32 	%r27, %ctaid.x;
	mov.u32 	%r28, %ctaid.z;
	shl.b32 	%r29, %r28, 4;
	and.b32  	%r30, %r29, 1048544;
	add.s32 	%r31, %r30, %r27;
	shl.b32 	%r32, %r31, 4;
	add.s32 	%r1, %r32, %r22;
	mov.u32 	%r33, %ctaid.y;
	shl.b32 	%r34, %r28, 5;
	and.b32  	%r35, %r34, 32;
	add.s32 	%r36, %r35, %r33;
	shl.b32 	%r37, %r36, 4;
	add.s32 	%r2, %r37, %r26;
	shl.b32 	%r38, %r1, 8;
	shl.b32 	%r39, %r22, 6;
	mov.u32 	%r40, _ZZ15distances_smallPiS_E4matA;
	add.s32 	%r3, %r40, %r39;
	shl.b32 	%r41, %r26, 2;
	add.s32 	%r4, %r3, %r41;
	mov.u32 	%r42, _ZZ15distances_smallPiS_E4matB;
	add.s32 	%r6, %r42, %r41;
	add.s32 	%r5, %r6, %r39;
	cvt.u16.u32 	%rs1, %r28;
	and.b16  	%rs2, %rs1, 1;
	mul.wide.u16 	%r43, %rs2, 512;
	add.s32 	%r44, %r23, %r43;
	shl.b32 	%r45, %r33, 4;
	add.s32 	%r46, %r44, %r45;
	add.s32 	%r47, %r46, %r25;
	shl.b32 	%r48, %r47, 8;
	add.s32 	%r49, %r18, %r48;
	add.s32 	%r50, %r49, %r21;
	mul.wide.u32 	%rd10, %r50, 4;
	add.s64 	%rd3, %rd9, 64;
	add.s64 	%rd18, %rd3, %rd10;
	add.s32 	%r51, %r23, %r38;
	add.s32 	%r189, %r51, %r25;
	mov.b32 	%r190, 0;
	mov.u32 	%r192, %r190;
$L__BB0_1:
	setp.ge.s32 	%p1, %r1, %r2;
	mul.wide.s32 	%rd11, %r189, 4;
	add.s64 	%rd5, %rd3, %rd11;
	ld.global.u32 	%r52, [%rd5+-64];
	st.shared.u32 	[%r4], %r52;
	ld.global.u32 	%r53, [%rd18+-64];
	st.shared.u32 	[%r5], %r53;
	bar.sync 	0;
	@%p1 bra 	$L__BB0_3;
	ld.shared.u32 	%r54, [%r3];
	ld.shared.u32 	%r55, [%r6];
	sub.s32 	%r56, %r54, %r55;
	mad.lo.s32 	%r57, %r56, %r56, %r192;
	ld.shared.u32 	%r58, [%r3+4];
	ld.shared.u32 	%r59, [%r6+64];
	sub.s32 	%r60, %r58, %r59;
	mad.lo.s32 	%r61, %r60, %r60, %r57;
	ld.shared.u32 	%r62, [%r3+8];
	ld.shared.u32 	%r63, [%r6+128];
	sub.s32 	%r64, %r62, %r63;
	mad.lo.s32 	%r65, %r64, %r64, %r61;
	ld.shared.u32 	%r66, [%r3+12];
	ld.shared.u32 	%r67, [%r6+192];
	sub.s32 	%r68, %r66, %r67;
	mad.lo.s32 	%r69, %r68, %r68, %r65;
	ld.shared.u32 	%r70, [%r3+16];
	ld.shared.u32 	%r71, [%r6+256];
	sub.s32 	%r72, %r70, %r71;
	mad.lo.s32 	%r73, %r72, %r72, %r69;
	ld.shared.u32 	%r74, [%r3+20];
	ld.shared.u32 	%r75, [%r6+320];
	sub.s32 	%r76, %r74, %r75;
	mad.lo.s32 	%r77, %r76, %r76, %r73;
	ld.shared.u32 	%r78, [%r3+24];
	ld.shared.u32 	%r79, [%r6+384];
	sub.s32 	%r80, %r78, %r79;
	mad.lo.s32 	%r81, %r80, %r80, %r77;
	ld.shared.u32 	%r82, [%r3+28];
	ld.shared.u32 	%r83, [%r6+448];
	sub.s32 	%r84, %r82, %r83;
	mad.lo.s32 	%r85, %r84, %r84, %r81;
	ld.shared.u32 	%r86, [%r3+32];
	ld.shared.u32 	%r87, [%r6+512];
	sub.s32 	%r88, %r86, %r87;
	mad.lo.s32 	%r89, %r88, %r88, %r85;
	ld.shared.u32 	%r90, [%r3+36];
	ld.shared.u32 	%r91, [%r6+576];
	sub.s32 	%r92, %r90, %r91;
	mad.lo.s32 	%r93, %r92, %r92, %r89;
	ld.shared.u32 	%r94, [%r3+40];
	ld.shared.u32 	%r95, [%r6+640];
	sub.s32 	%r96, %r94, %r95;
	mad.lo.s32 	%r97, %r96, %r96, %r93;
	ld.shared.u32 	%r98, [%r3+44];
	ld.shared.u32 	%r99, [%r6+704];
	sub.s32 	%r100, %r98, %r99;
	mad.lo.s32 	%r101, %r100, %r100, %r97;
	ld.shared.u32 	%r102, [%r3+48];
	ld.shared.u32 	%r103, [%r6+768];
	sub.s32 	%r104, %r102, %r103;
	mad.lo.s32 	%r105, %r104, %r104, %r101;
	ld.shared.u32 	%r106, [%r3+52];
	ld.shared.u32 	%r107, [%r6+832];
	sub.s32 	%r108, %r106, %r107;
	mad.lo.s32 	%r109, %r108, %r108, %r105;
	ld.shared.u32 	%r110, [%r3+56];
	ld.shared.u32 	%r111, [%r6+896];
	sub.s32 	%r112, %r110, %r111;
	mad.lo.s32 	%r113, %r112, %r112, %r109;
	ld.shared.u32 	%r114, [%r3+60];
	ld.shared.u32 	%r115, [%r6+960];
	sub.s32 	%r116, %r114, %r115;
	mad.lo.s32 	%r192, %r116, %r116, %r113;
$L__BB0_3:
	setp.ge.s32 	%p2, %r1, %r2;
	bar.sync 	0;
	ld.global.u32 	%r117, [%rd5];
	st.shared.u32 	[%r4], %r117;
	ld.global.u32 	%r118, [%rd18];
	st.shared.u32 	[%r5], %r118;
	bar.sync 	0;
	@%p2 bra 	$L__BB0_5;
	ld.shared.u32 	%r119, [%r3];
	ld.shared.u32 	%r120, [%r6];
	sub.s32 	%r121, %r119, %r120;
	mad.lo.s32 	%r122, %r121, %r121, %r192;
	ld.shared.u32 	%r123, [%r3+4];
	ld.shared.u32 	%r124, [%r6+64];
	sub.s32 	%r125, %r123, %r124;
	mad.lo.s32 	%r126, %r125, %r125, %r122;
	ld.shared.u32 	%r127, [%r3+8];
	ld.shared.u32 	%r128, [%r6+128];
	sub.s32 	%r129, %r127, %r128;
	mad.lo.s32 	%r130, %r129, %r129, %r126;
	ld.shared.u32 	%r131, [%r3+12];
	ld.shared.u32 	%r132, [%r6+192];
	sub.s32 	%r133, %r131, %r132;
	mad.lo.s32 	%r134, %r133, %r133, %r130;
	ld.shared.u32 	%r135, [%r3+16];
	ld.shared.u32 	%r136, [%r6+256];
	sub.s32 	%r137, %r135, %r136;
	mad.lo.s32 	%r138, %r137, %r137, %r134;
	ld.shared.u32 	%r139, [%r3+20];
	ld.shared.u32 	%r140, [%r6+320];
	sub.s32 	%r141, %r139, %r140;
	mad.lo.s32 	%r142, %r141, %r141, %r138;
	ld.shared.u32 	%r143, [%r3+24];
	ld.shared.u32 	%r144, [%r6+384];
	sub.s32 	%r145, %r143, %r144;
	mad.lo.s32 	%r146, %r145, %r145, %r142;
	ld.shared.u32 	%r147, [%r3+28];
	ld.shared.u32 	%r148, [%r6+448];
	sub.s32 	%r149, %r147, %r148;
	mad.lo.s32 	%r150, %r149, %r149, %r146;
	ld.shared.u32 	%r151, [%r3+32];
	ld.shared.u32 	%r152, [%r6+512];
	sub.s32 	%r153, %r151, %r152;
	mad.lo.s32 	%r154, %r153, %r153, %r150;
	ld.shared.u32 	%r155, [%r3+36];
	ld.shared.u32 	%r156, [%r6+576];
	sub.s32 	%r157, %r155, %r156;
	mad.lo.s32 	%r158, %r157, %r157, %r154;
	ld.shared.u32 	%r159, [%r3+40];
	ld.shared.u32 	%r160, [%r6+640];
	sub.s32 	%r161, %r159, %r160;
	mad.lo.s32 	%r162, %r161, %r161, %r158;
	ld.shared.u32 	%r163, [%r3+44];
	ld.shared.u32 	%r164, [%r6+704];
	sub.s32 	%r165, %r163, %r164;
	mad.lo.s32 	%r166, %r165, %r165, %r162;
	ld.shared.u32 	%r167, [%r3+48];
	ld.shared.u32 	%r168, [%r6+768];
	sub.s32 	%r169, %r167, %r168;
	mad.lo.s32 	%r170, %r169, %r169, %r166;
	ld.shared.u32 	%r171, [%r3+52];
	ld.shared.u32 	%r172, [%r6+832];
	sub.s32 	%r173, %r171, %r172;
	mad.lo.s32 	%r174, %r173, %r173, %r170;
	ld.shared.u32 	%r175, [%r3+56];
	ld.shared.u32 	%r176, [%r6+896];
	sub.s32 	%r177, %r175, %r176;
	mad.lo.s32 	%r178, %r177, %r177, %r174;
	ld.shared.u32 	%r179, [%r3+60];
	ld.shared.u32 	%r180, [%r6+960];
	sub.s32 	%r181, %r179, %r180;
	mad.lo.s32 	%r192, %r181, %r181, %r178;
$L__BB0_5:
	bar.sync 	0;
	add.s32 	%r15, %r190, 32;
	add.s64 	%rd18, %rd18, 128;
	add.s32 	%r189, %r189, 32;
	setp.lt.u32 	%p3, %r190, 224;
	mov.u32 	%r190, %r15;
	@%p3 bra 	$L__BB0_1;
	setp.ge.s32 	%p4, %r1, %r2;
	@%p4 bra 	$L__BB0_8;
	shl.b32 	%r185, %r2, 10;
	add.s32 	%r186, %r185, %r1;
	mul.wide.s32 	%rd14, %r186, 4;
	add.s64 	%rd15, %rd1, %rd14;
	st.global.u32 	[%rd15], %r192;
	shl.b32 	%r187, %r1, 10;
	add.s32 	%r188, %r187, %r2;
	mul.wide.s32 	%rd16, %r188, 4;
	add.s64 	%rd17, %rd1, %rd16;
	st.global.u32 	[%rd17], %r192;
	bra.uni 	$L__BB0_10;
$L__BB0_8:
	setp.ne.s32 	%p5, %r1, %r2;
	@%p5 bra 	$L__BB0_10;
	shl.b32 	%r182, %r1, 10;
	add.s32 	%r183, %r182, %r1;
	mul.wide.u32 	%rd12, %r183, 4;
	add.s64 	%rd13, %rd1, %rd12;
	mov.b32 	%r184, 1073741824;
	st.global.u32 	[%rd13], %r184;
$L__BB0_10:
	ret;

}
	// .globl	_Z16distances_middlePiS_
.visible .entry _Z16distances_middlePiS_(
	.param .u64 .ptr .align 1 _Z16distances_middlePiS__param_0,
	.param .u64 .ptr .align 1 _Z16distances_middlePiS__param_1
)
{
	.reg .pred 	%p<6>;
	.reg .b16 	%rs<3>;
	.reg .b32 	%r<194>;
	.reg .b64 	%rd<19>;
	// demoted variable
	.shared .align 4 .b8 _ZZ16distances_middlePiS_E4matA[1024];
	// demoted variable
	.shared .align 4 .b8 _ZZ16distances_middlePiS_E4matB[1024];
	ld.param.u64 	%rd7, [_Z16distances_middlePiS__param_0];
	ld.param.u64 	%rd8, [_Z16distances_middlePiS__param_1];
	cvta.to.global.u64 	%rd9, %rd7;
	cvta.to.global.u64 	%rd1, %rd8;
	mov.u32 	%r18, %tid.x;
	mov.u32 	%r19, %tid.z;
	shl.b32 	%r20, %r19, 2;
	and.b32  	%r21, %r20, 248;
	add.s32 	%r22, %r21, %r18;
	mov.u32 	%r23, %tid.y;
	shl.b32 	%r24, %r19, 3;
	and.b32  	%r25, %r24, 8;
	add.s32 	%r26, %r25, %r23;
	mov.u32 	%r27, %ctaid.x;
	mov.u32 	%r28, %ctaid.z;
	shl.b32 	%r29, %r28, 6;
	and.b32  	%r30, %r29, 4194176;
	add.s32 	%r31, %r30, %r27;
	shl.b32 	%r32, %r31, 4;
	add.s32 	%r1, %r32, %r22;
	mov.u32 	%r33, %ctaid.y;
	shl.b32 	%r34, %r28, 7;
	and.b32  	%r35, %r34, 128;
	add.s32 	%r36, %r35, %r33;
	shl.b32 	%r37, %r36, 4;
	add.s32 	%r2, %r37, %r26;
	shl.b32 	%r38, %r1, 10;
	shl.b32 	%r39, %r22, 6;
	mov.u32 	%r40, _ZZ16distances_middlePiS_E4matA;
	add.s32 	%r3, %r40, %r39;
	shl.b32 	%r41, %r26, 2;
	add.s32 	%r4, %r3, %r41;
	mov.u32 	%r42, _ZZ16distances_middlePiS_E4matB;
	add.s32 	%r6, %r42, %r41;
	add.s32 	%r5, %r6, %r39;
	cvt.u16.u32 	%rs1, %r28;
	and.b16  	%rs2, %rs1, 1;
	mul.wide.u16 	%r43, %rs2, 2048;
	or.b32  	%r44, %r23, %r43;
	shl.b32 	%r45, %r33, 4;
	add.s32 	%r46, %r44, %r45;
	add.s32 	%r47, %r46, %r25;
	shl.b32 	%r48, %r47, 10;
	or.b32  	%r49, %r18, %r48;
	add.s32 	%r50, %r49, %r21;
	mul.wide.u32 	%rd10, %r50, 4;
	add.s64 	%rd3, %rd9, 64;
	add.s64 	%rd18, %rd3, %rd10;
	or.b32  	%r51, %r23, %r38;
	add.s32 	%r189, %r51, %r25;
	mov.b32 	%r190, 0;
	mov.u32 	%r192, %r190;
$L__BB1_1:
	setp.ge.s32 	%p1, %r1, %r2;
	mul.wide.s32 	%rd11, %r189, 4;
	add.s64 	%rd5, %rd3, %rd11;
	ld.global.u32 	%r52, [%rd5+-64];
	st.shared.u32 	[%r4], %r52;
	ld.global.u32 	%r53, [%rd18+-64];
	st.shared.u32 	[%r5], %r53;
	bar.sync 	0;
	@%p1 bra 	$L__BB1_3;
	ld.shared.u32 	%r54, [%r3];
	ld.shared.u32 	%r55, [%r6];
	sub.s32 	%r56, %r54, %r55;
	mad.lo.s32 	%r57, %r56, %r56, %r192;
	ld.shared.u32 	%r58, [%r3+4];
	ld.shared.u32 	%r59, [%r6+64];
	sub.s32 	%r60, %r58, %r59;
	mad.lo.s32 	%r61, %r60, %r60, %r57;
	ld.shared.u32 	%r62, [%r3+8];
	ld.shared.u32 	%r63, [%r6+128];
	sub.s32 	%r64, %r62, %r63;
	mad.lo.s32 	%r65, %r64, %r64, %r61;
	ld.shared.u32 	%r66, [%r3+12];
	ld.shared.u32 	%r67, [%r6+192];
	sub.s32 	%r68, %r66, %r67;
	mad.lo.s32 	%r69, %r68, %r68, %r65;
	ld.shared.u32 	%r70, [%r3+16];
	ld.shared.u32 	%r71, [%r6+256];
	sub.s32 	%r72, %r70, %r71;
	mad.lo.s32 	%r73, %r72, %r72, %r69;
	ld.shared.u32 	%r74, [%r3+20];
	ld.shared.u32 	%r75, [%r6+320];
	sub.s32 	%r76, %r74, %r75;
	mad.lo.s32 	%r77, %r76, %r76, %r73;
	ld.shared.u32 	%r78, [%r3+24];
	ld.shared.u32 	%r79, [%r6+384];
	sub.s32 	%r80, %r78, %r79;
	mad.lo.s32 	%r81, %r80, %r80, %r77;
	ld.shared.u32 	%r82, [%r3+28];
	ld.shared.u32 	%r83, [%r6+448];
	sub.s32 	%r84, %r82, %r83;
	mad.lo.s32 	%r85, %r84, %r84, %r81;
	ld.shared.u32 	%r86, [%r3+32];
	ld.shared.u32 	%r87, [%r6+512];
	sub.s32 	%r88, %r86, %r87;
	mad.lo.s32 	%r89, %r88, %r88, %r85;
	ld.shared.u32 	%r90, [%r3+36];
	ld.shared.u32 	%r91, [%r6+576];
	sub.s32 	%r92, %r90, %r91;
	mad.lo.s32 	%r93, %r92, %r92, %r89;
	ld.shared.u32 	%r94, [%r3+40];
	ld.shared.u32 	%r95, [%r6+640];
	sub.s32 	%r96, %r94, %r95;
	mad.lo.s32 	%r97, %r96, %r96, %r93;
	ld.shared.u32 	%r98, [%r3+44];
	ld.shared.u32 	%r99, [%r6+704];
	sub.s32 	%r100, %r98, %r99;
	mad.lo.s32 	%r101, %r100, %r100, %r97;
	ld.shared.u32 	%r102, [%r3+48];
	ld.shared.u32 	%r103, [%r6+768];
	sub.s32 	%r104, %r102, %r103;
	mad.lo.s32 	%r105, %r104, %r104, %r101;
	ld.shared.u32 	%r106, [%r3+52];
	ld.shared.u32 	%r107, [%r6+832];
	sub.s32 	%r108, %r106, %r107;
	mad.lo.s32 	%r109, %r108, %r108, %r105;
	ld.shared.u32 	%r110, [%r3+56];
	ld.shared.u32 	%r111, [%r6+896];
	sub.s32 	%r112, %r110, %r111;
	mad.lo.s32 	%r113, %r112, %r112, %r109;
	ld.shared.u32 	%r114, [%r3+60];
	ld.shared.u32 	%r115, [%r6+960];
	sub.s32 	%r116, %r114, %r115;
	mad.lo.s32 	%r192, %r116, %r116, %r113;
$L__BB1_3:
	setp.ge.s32 	%p2, %r1, %r2;
	bar.sync 	0;
	ld.global.u32 	%r117, [%rd5];
	st.shared.u32 	[%r4], %r117;
	ld.global.u32 	%r118, [%rd18];
	st.shared.u32 	[%r5], %r118;
	bar.sync 	0;
	@%p2 bra 	$L__BB1_5;
	ld.shared.u32 	%r119, [%r3];
	ld.shared.u32 	%r120, [%r6];
	sub.s32 	%r121, %r119, %r120;
	mad.lo.s32 	%r122, %r121, %r121, %r192;
	ld.shared.u32 	%r123, [%r3+4];
	ld.shared.u32 	%r124, [%r6+64];
	sub.s32 	%r125, %r123, %r124;
	mad.lo.s32 	%r126, %r125, %r125, %r122;
	ld.shared.u32 	%r127, [%r3+8];
	ld.shared.u32 	%r128, [%r6+128];
	sub.s32 	%r129, %r127, %r128;
	mad.lo.s32 	%r130, %r129, %r129, %r126;
	ld.shared.u32 	%r131, [%r3+12];
	ld.shared.u32 	%r132, [%r6+192];
	sub.s32 	%r133, %r131, %r132;
	mad.lo.s32 	%r134, %r133, %r133, %r130;
	ld.shared.u32 	%r135, [%r3+16];
	ld.shared.u32 	%r136, [%r6+256];
	sub.s32 	%r137, %r135, %r136;
	mad.lo.s32 	%r138, %r137, %r137, %r134;
	ld.shared.u32 	%r139, [%r3+20];
	ld.shared.u32 	%r140, [%r6+320];
	sub.s32 	%r141, %r139, %r140;
	mad.lo.s32 	%r142, %r141, %r141, %r138;
	ld.shared.u32 	%r143, [%r3+24];
	ld.shared.u32 	%r144, [%r6+384];
	sub.s32 	%r145, %r143, %r144;
	mad.lo.s32 	%r146, %r145, %r145, %r142;
	ld.shared.u32 	%r147, [%r3+28];
	ld.shared.u32 	%r148, [%r6+448];
	sub.s32 	%r149, %r147, %r148;
	mad.lo.s32 	%r150, %r149, %r149, %r146;
	ld.shared.u32 	%r151, [%r3+32];
	ld.shared.u32 	%r152, [%r6+512];
	sub.s32 	%r153, %r151, %r152;
	mad.lo.s32 	%r154, %r153, %r153, %r150;
	ld.shared.u32 	%r155, [%r3+36];
	ld.shared.u32 	%r156, [%r6+576];
	sub.s32 	%r157, %r155, %r156;
	mad.lo.s32 	%r158, %r157, %r157, %r154;
	ld.shared.u32 	%r159, [%r3+40];
	ld.shared.u32 	%r160, [%r6+640];
	sub.s32 	%r161, %r159, %r160;
	mad.lo.s32 	%r162, %r161, %r161, %r158;
	ld.shared.u32 	%r163, [%r3+44];
	ld.shared.u32 	%r164, [%r6+704];
	sub.s32 	%r165, %r163, %r164;
	mad.lo.s32 	%r166, %r165, %r165, %r162;
	ld.shared.u32 	%r167, [%r3+48];
	ld.shared.u32 	%r168, [%r6+768];
	sub.s32 	%r169, %r167, %r168;
	mad.lo.s32 	%r170, %r169, %r169, %r166;
	ld.shared.u32 	%r171, [%r3+52];
	ld.shared.u32 	%r172, [%r6+832];
	sub.s32 	%r173, %r171, %r172;
	mad.lo.s32 	%r174, %r173, %r173, %r170;
	ld.shared.u32 	%r175, [%r3+56];
	ld.shared.u32 	%r176, [%r6+896];
	sub.s32 	%r177, %r175, %r176;
	mad.lo.s32 	%r178, %r177, %r177, %r174;
	ld.shared.u32 	%r179, [%r3+60];
	ld.shared.u32 	%r180, [%r6+960];
	sub.s32 	%r181, %r179, %r180;
	mad.lo.s32 	%r192, %r181, %r181, %r178;
$L__BB1_5:
	bar.sync 	0;
	add.s32 	%r15, %r190, 32;
	add.s64 	%rd18, %rd18, 128;
	add.s32 	%r189, %r189, 32;
	setp.lt.u32 	%p3, %r190, 992;
	mov.u32 	%r190, %r15;
	@%p3 bra 	$L__BB1_1;
	setp.ge.s32 	%p4, %r1, %r2;
	@%p4 bra 	$L__BB1_8;
	shl.b32 	%r185, %r2, 12;
	add.s32 	%r186, %r185, %r1;
	mul.wide.s32 	%rd14, %r186, 4;
	add.s64 	%rd15, %rd1, %rd14;
	st.global.u32 	[%rd15], %r192;
	shl.b32 	%r187, %r1, 12;
	add.s32 	%r188, %r187, %r2;
	mul.wide.s32 	%rd16, %r188, 4;
	add.s64 	%rd17, %rd1, %rd16;
	st.global.u32 	[%rd17], %r192;
	bra.uni 	$L__BB1_10;
$L__BB1_8:
	setp.ne.s32 	%p5, %r1, %r2;
	@%p5 bra 	$L__BB1_10;
	shl.b32 	%r182, %r1, 12;
	add.s32 	%r183, %r182, %r1;
	mul.wide.u32 	%rd12, %r183, 4;
	add.s64 	%rd13, %rd1, %rd12;
	mov.b32 	%r184, 1073741824;
	st.global.u32 	[%rd13], %r184;
$L__BB1_10:
	ret;

}
	// .globl	_Z15distances_largePiS_
.visible .entry _Z15distances_largePiS_(
	.param .u64 .ptr .align 1 _Z15distances_largePiS__param_0,
	.param .u64 .ptr .align 1 _Z15distances_largePiS__param_1
)
{
	.reg .pred 	%p<6>;
	.reg .b16 	%rs<3>;
	.reg .b32 	%r<197>;
	.reg .b64 	%rd<21>;
	// demoted variable
	.shared .align 4 .b8 _ZZ15distances_largePiS_E4matA[1024];
	// demoted variable
	.shared .align 4 .b8 _ZZ15distances_largePiS_E4matB[1024];
	ld.param.u64 	%rd8, [_Z15distances_largePiS__param_0];
	ld.param.u64 	%rd9, [_Z15distances_largePiS__param_1];
	cvta.to.global.u64 	%rd1, %rd8;
	cvta.to.global.u64 	%rd2, %rd9;
	mov.u32 	%r21, %tid.x;
	mov.u32 	%r22, %tid.z;
	shl.b32 	%r23, %r22, 2;
	and.b32  	%r24, %r23, 248;
	add.s32 	%r25, %r24, %r21;
	mov.u32 	%r26, %tid.y;
	shl.b32 	%r27, %r22, 3;
	and.b32  	%r28, %r27, 8;
	add.s32 	%r29, %r28, %r26;
	mov.u32 	%r30, %ctaid.x;
	mov.u32 	%r31, %ctaid.z;
	shl.b32 	%r32, %r31, 8;
	and.b32  	%r33, %r32, 16776704;
	add.s32 	%r34, %r33, %r30;
	shl.b32 	%r35, %r34, 4;
	add.s32 	%r1, %r35, %r25;
	mov.u32 	%r36, %ctaid.y;
	shl.b32 	%r37, %r31, 9;
	and.b32  	%r38, %r37, 512;
	add.s32 	%r39, %r38, %r36;
	shl.b32 	%r40, %r39, 4;
	add.s32 	%r2, %r40, %r29;
	shl.b32 	%r41, %r1, 12;
	shl.b32 	%r42, %r25, 6;
	mov.u32 	%r43, _ZZ15distances_largePiS_E4matA;
	add.s32 	%r3, %r43, %r42;
	shl.b32 	%r44, %r29, 2;
	add.s32 	%r4, %r3, %r44;
	mov.u32 	%r45, _ZZ15distances_largePiS_E4matB;
	add.s32 	%r6, %r45, %r44;
	add.s32 	%r5, %r6, %r42;
	cvt.u16.u32 	%rs1, %r31;
	and.b16  	%rs2, %rs1, 1;
	mul.wide.u16 	%r46, %rs2, 8192;
	or.b32  	%r47, %r26, %r46;
	shl.b32 	%r48, %r36, 4;
	add.s32 	%r49, %r47, %r48;
	add.s32 	%r50, %r49, %r28;
	shl.b32 	%r51, %r50, 12;
	or.b32  	%r52, %r21, %r51;
	add.s32 	%r192, %r52, %r24;
	mul.wide.u32 	%rd10, %r192, 4;
	add.s64 	%rd4, %rd1, 64;
	add.s64 	%rd20, %rd4, %rd10;
	or.b32  	%r53, %r26, %r41;
	add.s32 	%r191, %r53, %r28;
	mov.b32 	%r193, 0;
	mov.u32 	%r195, %r193;
$L__BB2_1:
	setp.ge.s32 	%p1, %r1, %r2;
	mul.wide.s32 	%rd11, %r191, 4;
	add.s64 	%rd6, %rd4, %rd11;
	ld.global.u32 	%r54, [%rd6+-64];
	st.shared.u32 	[%r4], %r54;
	mul.wide.u32 	%rd12, %r192, 4;
	add.s64 	%rd13, %rd1, %rd12;
	ld.global.u32 	%r55, [%rd13];
	st.shared.u32 	[%r5], %r55;
	bar.sync 	0;
	@%p1 bra 	$L__BB2_3;
	ld.shared.u32 	%r56, [%r3];
	ld.shared.u32 	%r57, [%r6];
	sub.s32 	%r58, %r56, %r57;
	mad.lo.s32 	%r59, %r58, %r58, %r195;
	ld.shared.u32 	%r60, [%r3+4];
	ld.shared.u32 	%r61, [%r6+64];
	sub.s32 	%r62, %r60, %r61;
	mad.lo.s32 	%r63, %r62, %r62, %r59;
	ld.shared.u32 	%r64, [%r3+8];
	ld.shared.u32 	%r65, [%r6+128];
	sub.s32 	%r66, %r64, %r65;
	mad.lo.s32 	%r67, %r66, %r66, %r63;
	ld.shared.u32 	%r68, [%r3+12];
	ld.shared.u32 	%r69, [%r6+192];
	sub.s32 	%r70, %r68, %r69;
	mad.lo.s32 	%r71, %r70, %r70, %r67;
	ld.shared.u32 	%r72, [%r3+16];
	ld.shared.u32 	%r73, [%r6+256];
	sub.s32 	%r74, %r72, %r73;
	mad.lo.s32 	%r75, %r74, %r74, %r71;
	ld.shared.u32 	%r76, [%r3+20];
	ld.shared.u32 	%r77, [%r6+320];
	sub.s32 	%r78, %r76, %r77;
	mad.lo.s32 	%r79, %r78, %r78, %r75;
	ld.shared.u32 	%r80, [%r3+24];
	ld.shared.u32 	%r81, [%r6+384];
	sub.s32 	%r82, %r80, %r81;
	mad.lo.s32 	%r83, %r82, %r82, %r79;
	ld.shared.u32 	%r84, [%r3+28];
	ld.shared.u32 	%r85, [%r6+448];
	sub.s32 	%r86, %r84, %r85;
	mad.lo.s32 	%r87, %r86, %r86, %r83;
	ld.shared.u32 	%r88, [%r3+32];
	ld.shared.u32 	%r89, [%r6+512];
	sub.s32 	%r90, %r88, %r89;
	mad.lo.s32 	%r91, %r90, %r90, %r87;
	ld.shared.u32 	%r92, [%r3+36];
	ld.shared.u32 	%r93, [%r6+576];
	sub.s32 	%r94, %r92, %r93;
	mad.lo.s32 	%r95, %r94, %r94, %r91;
	ld.shared.u32 	%r96, [%r3+40];
	ld.shared.u32 	%r97, [%r6+640];
	sub.s32 	%r98, %r96, %r97;
	mad.lo.s32 	%r99, %r98, %r98, %r95;
	ld.shared.u32 	%r100, [%r3+44];
	ld.shared.u32 	%r101, [%r6+704];
	sub.s32 	%r102, %r100, %r101;
	mad.lo.s32 	%r103, %r102, %r102, %r99;
	ld.shared.u32 	%r104, [%r3+48];
	ld.shared.u32 	%r105, [%r6+768];
	sub.s32 	%r106, %r104, %r105;
	mad.lo.s32 	%r107, %r106, %r106, %r103;
	ld.shared.u32 	%r108, [%r3+52];
	ld.shared.u32 	%r109, [%r6+832];
	sub.s32 	%r110, %r108, %r109;
	mad.lo.s32 	%r111, %r110, %r110, %r107;
	ld.shared.u32 	%r112, [%r3+56];
	ld.shared.u32 	%r113, [%r6+896];
	sub.s32 	%r114, %r112, %r113;
	mad.lo.s32 	%r115, %r114, %r114, %r111;
	ld.shared.u32 	%r116, [%r3+60];
	ld.shared.u32 	%r117, [%r6+960];
	sub.s32 	%r118, %r116, %r117;
	mad.lo.s32 	%r195, %r118, %r118, %r115;
$L__BB2_3:
	setp.ge.s32 	%p2, %r1, %r2;
	bar.sync 	0;
	ld.global.u32 	%r119, [%rd6];
	st.shared.u32 	[%r4], %r119;
	ld.global.u32 	%r120, [%rd20];
	st.shared.u32 	[%r5], %r120;
	bar.sync 	0;
	@%p2 bra 	$L__BB2_5;
	ld.shared.u32 	%r121, [%r3];
	ld.shared.u32 	%r122, [%r6];
	sub.s32 	%r123, %r121, %r122;
	mad.lo.s32 	%r124, %r123, %r123, %r195;
	ld.shared.u32 	%r125, [%r3+4];
	ld.shared.u32 	%r126, [%r6+64];
	sub.s32 	%r127, %r125, %r126;
	mad.lo.s32 	%r128, %r127, %r127, %r124;
	ld.shared.u32 	%r129, [%r3+8];
	ld.shared.u32 	%r130, [%r6+128];
	sub.s32 	%r131, %r129, %r130;
	mad.lo.s32 	%r132, %r131, %r131, %r128;
	ld.shared.u32 	%r133, [%r3+12];
	ld.shared.u32 	%r134, [%r6+192];
	sub.s32 	%r135, %r133, %r134;
	mad.lo.s32 	%r136, %r135, %r135, %r132;
	ld.shared.u32 	%r137, [%r3+16];
	ld.shared.u32 	%r138, [%r6+256];
	sub.s32 	%r139, %r137, %r138;
	mad.lo.s32 	%r140, %r139, %r139, %r136;
	ld.shared.u32 	%r141, [%r3+20];
	ld.shared.u32 	%r142, [%r6+320];
	sub.s32 	%r143, %r141, %r142;
	mad.lo.s32 	%r144, %r143, %r143, %r140;
	ld.shared.u32 	%r145, [%r3+24];
	ld.shared.u32 	%r146, [%r6+384];
	sub.s32 	%r147, %r145, %r146;
	mad.lo.s32 	%r148, %r147, %r147, %r144;
	ld.shared.u32 	%r149, [%r3+28];
	ld.shared.u32 	%r150, [%r6+448];
	sub.s32 	%r151, %r149, %r150;
	mad.lo.s32 	%r152, %r151, %r151, %r148;
	ld.shared.u32 	%r153, [%r3+32];
	ld.shared.u32 	%r154, [%r6+512];
	sub.s32 	%r155, %r153, %r154;
	mad.lo.s32 	%r156, %r155, %r155, %r152;
	ld.shared.u32 	%r157, [%r3+36];
	ld.shared.u32 	%r158, [%r6+576];
	sub.s32 	%r159, %r157, %r158;
	mad.lo.s32 	%r160, %r159, %r159, %r156;
	ld.shared.u32 	%r161, [%r3+40];
	ld.shared.u32 	%r162, [%r6+640];
	sub.s32 	%r163, %r161, %r162;
	mad.lo.s32 	%r164, %r163, %r163, %r160;
	ld.shared.u32 	%r165, [%r3+44];
	ld.shared.u32 	%r166, [%r6+704];
	sub.s32 	%r167, %r165, %r166;
	mad.lo.s32 	%r168, %r167, %r167, %r164;
	ld.shared.u32 	%r169, [%r3+48];
	ld.shared.u32 	%r170, [%r6+768];
	sub.s32 	%r171, %r169, %r170;
	mad.lo.s32 	%r172, %r171, %r171, %r168;
	ld.shared.u32 	%r173, [%r3+52];
	ld.shared.u32 	%r174, [%r6+832];
	sub.s32 	%r175, %r173, %r174;
	mad.lo.s32 	%r176, %r175, %r175, %r172;
	ld.shared.u32 	%r177, [%r3+56];
	ld.shared.u32 	%r178, [%r6+896];
	sub.s32 	%r179, %r177, %r178;
	mad.lo.s32 	%r180, %r179, %r179, %r176;
	ld.shared.u32 	%r181, [%r3+60];
	ld.shared.u32 	%r182, [%r6+960];
	sub.s32 	%r183, %r181, %r182;
	mad.lo.s32 	%r195, %r183, %r183, %r180;
$L__BB2_5:
	bar.sync 	0;
	add.s32 	%r17, %r193, 32;
	add.s64 	%rd20, %rd20, 128;
	add.s32 	%r192, %r192, 32;
	add.s32 	%r191, %r191, 32;
	setp.lt.u32 	%p3, %r193, 4064;
	mov.u32 	%r193, %r17;
	@%p3 bra 	$L__BB2_1;
	setp.ge.s32 	%p4, %r1, %r2;
	@%p4 bra 	$L__BB2_8;
	shl.b32 	%r187, %r2, 14;
	add.s32 	%r188, %r187, %r1;
	mul.wide.s32 	%rd16, %r188, 4;
	add.s64 	%rd17, %rd2, %rd16;
	st.global.u32 	[%rd17], %r195;
	shl.b32 	%r189, %r1, 14;
	add.s32 	%r190, %r189, %r2;
	mul.wide.s32 	%rd18, %r190, 4;
	add.s64 	%rd19, %rd2, %rd18;
	st.global.u32 	[%rd19], %r195;
	bra.uni 	$L__BB2_10;
$L__BB2_8:
	setp.ne.s32 	%p5, %r1, %r2;
	@%p5 bra 	$L__BB2_10;
	shl.b32 	%r184, %r1, 14;
	add.s32 	%r185, %r184, %r1;
	mul.wide.u32 	%rd14, %r185, 4;
	add.s64 	%rd15, %rd2, %rd14;
	mov.b32 	%r186, 1073741824;
	st.global.u32 	[%rd15], %r186;
$L__BB2_10:
	ret;

}
	// .globl	_Z10sort_smallPiS_
.visible .entry _Z10sort_smallPiS_(
	.param .u64 .ptr .align 1 _Z10sort_smallPiS__param_0,
	.param .u64 .ptr .align 1 _Z10sort_smallPiS__param_1
)
{
	.local .align 16 .b8 	__local_depot3[32];
	.reg .b64 	%SP;
	.reg .b64 	%SPL;
	.reg .pred 	%p<91>;
	.reg .b32 	%r<338>;
	.reg .b64 	%rd<55>;

	mov.u64 	%SPL, __local_depot3;
	ld.param.u64 	%rd7, [_Z10sort_smallPiS__param_0];
	ld.param.u64 	%rd6, [_Z10sort_smallPiS__param_1];
	cvta.to.global.u64 	%rd8, %rd7;
	add.u64 	%rd1, %SPL, 0;
	mov.u32 	%r67, %ntid.x;
	mov.u32 	%r68, %ctaid.x;
	mov.u32 	%r69, %tid.x;
	mad.lo.s32 	%r1, %r67, %r68, %r69;
	shl.b32 	%r70, %r1, 10;
	mul.wide.s32 	%rd10, %r70, 4;
	add.s64 	%rd2, %rd8, %rd10;
	ld.global.u32 	%r325, [%rd2];
	max.s32 	%r71, %r325, 0;
	ld.global.u32 	%r324, [%rd2+4];
	setp.gt.s32 	%p1, %r324, %r71;
	selp.u32 	%r72, 1, 0, %p1;
	max.s32 	%r73, %r324, %r71;
	ld.global.u32 	%r323, [%rd2+8];
	setp.gt.s32 	%p2, %r323, %r73;
	selp.b32 	%r74, 2, %r72, %p2;
	max.s32 	%r75, %r323, %r73;
	mov.b32 	%r76, 3;
	mov.b32 	%r77, 2;
	mov.b32 	%r78, 1;
	mov.b32 	%r79, 0;
	st.local.v4.u32 	[%rd1], {%r79, %r78, %r77, %r76};
	ld.global.u32 	%r322, [%rd2+12];
	setp.gt.s32 	%p3, %r322, %r75;
	selp.b32 	%r80, 3, %r74, %p3;
	max.s32 	%r81, %r322, %r75;
	ld.global.u32 	%r321, [%rd2+16];
	setp.gt.s32 	%p4, %r321, %r81;
	selp.b32 	%r82, 4, %r80, %p4;
	max.s32 	%r83, %r321, %r81;
	ld.global.u32 	%r320, [%rd2+20];
	setp.gt.s32 	%p5, %r320, %r83;
	selp.b32 	%r84, 5, %r82, %p5;
	max.s32 	%r85, %r320, %r83;
	ld.global.u32 	%r319, [%rd2+24];
	setp.gt.s32 	%p6, %r319, %r85;
	selp.b32 	%r86, 6, %r84, %p6;
	max.s32 	%r87, %r319, %r85;
	mov.b32 	%r88, 7;
	mov.b32 	%r89, 6;
	mov.b32 	%r90, 5;
	mov.b32 	%r91, 4;
	st.local.v4.u32 	[%rd1+16], {%r91, %r90, %r89, %r88};
	ld.global.u32 	%r318, [%rd2+28];
	setp.gt.s32 	%p7, %r318, %r87;
	selp.b32 	%r326, 7, %r86, %p7;
	max.s32 	%r327, %r318, %r87;
	add.s64 	%rd54, %rd2, 36;
	mov.b32 	%r307, 9;
$L__BB3_1:
	ld.global.u32 	%r23, [%rd54+-4];
	setp.ge.s32 	%p8, %r23, %r327;
	@%p8 bra 	$L__BB3_3;
	mul.wide.s32 	%rd11, %r326, 4;
	add.s64 	%rd12, %rd2, %rd11;
	st.global.u32 	[%rd12], %r23;
	mul.wide.u32 	%rd13, %r326, 4;
	add.s64 	%rd14, %rd1, %rd13;
	add.s32 	%r92, %r307, -1;
	st.local.u32 	[%rd14], %r92;
	ld.global.u32 	%r325, [%rd2];
	setp.gt.s32 	%p9, %r325, 0;
	selp.b32 	%r93, 0, %r326, %p9;
	max.s32 	%r94, %r325, 0;
	ld.global.u32 	%r324, [%rd2+4];
	setp.gt.s32 	%p10, %r324, %r94;
	selp.b32 	%r95, 1, %r93, %p10;
	max.s32 	%r96, %r324, %r94;
	ld.global.u32 	%r323, [%rd2+8];
	setp.gt.s32 	%p11, %r323, %r96;
	selp.b32 	%r97, 2, %r95, %p11;
	max.s32 	%r98, %r323, %r96;
	ld.global.u32 	%r322, [%rd2+12];
	setp.gt.s32 	%p12, %r322, %r98;
	selp.b32 	%r99, 3, %r97, %p12;
	max.s32 	%r100, %r322, %r98;
	ld.global.u32 	%r321, [%rd2+16];
	setp.gt.s32 	%p13, %r321, %r100;
	selp.b32 	%r101, 4, %r99, %p13;
	max.s32 	%r102, %r321, %r100;
	ld.global.u32 	%r320, [%rd2+20];
	setp.gt.s32 	%p14, %r320, %r102;
	selp.b32 	%r103, 5, %r101, %p14;
	max.s32 	%r104, %r320, %r102;
	ld.global.u32 	%r319, [%rd2+24];
	setp.gt.s32 	%p15, %r319, %r104;
	selp.b32 	%r105, 6, %r103, %p15;
	max.s32 	%r106, %r319, %r104;
	ld.global.u32 	%r318, [%rd2+28];
	setp.gt.s32 	%p16, %r318, %r106;
	selp.b32 	%r326, 7, %r105, %p16;
	max.s32 	%r327, %r318, %r106;
$L__BB3_3:
	ld.global.u32 	%r44, [%rd54];
	setp.ge.s32 	%p17, %r44, %r327;
	@%p17 bra 	$L__BB3_5;
	mul.wide.s32 	%rd15, %r326, 4;
	add.s64 	%rd16, %rd2, %rd15;
	st.global.u32 	[%rd16], %r44;
	mul.wide.u32 	%rd17, %r326, 4;
	add.s64 	%rd18, %rd1, %rd17;
	st.local.u32 	[%rd18], %r307;
	ld.global.u32 	%r325, [%rd2];
	setp.gt.s32 	%p18, %r325, 0;
	selp.b32 	%r107, 0, %r326, %p18;
	max.s32 	%r108, %r325, 0;
	ld.global.u32 	%r324, [%rd2+4];
	setp.gt.s32 	%p19, %r324, %r108;
	selp.b32 	%r109, 1, %r107, %p19;
	max.s32 	%r110, %r324, %r108;
	ld.global.u32 	%r323, [%rd2+8];
	setp.gt.s32 	%p20, %r323, %r110;
	selp.b32 	%r111, 2, %r109, %p20;
	max.s32 	%r112, %r323, %r110;
	ld.global.u32 	%r322, [%rd2+12];
	setp.gt.s32 	%p21, %r322, %r112;
	selp.b32 	%r113, 3, %r111, %p21;
	max.s32 	%r114, %r322, %r112;
	ld.global.u32 	%r321, [%rd2+16];
	setp.gt.s32 	%p22, %r321, %r114;
	selp.b32 	%r115, 4, %r113, %p22;
	max.s32 	%r116, %r321, %r114;
	ld.global.u32 	%r320, [%rd2+20];
	setp.gt.s32 	%p23, %r320, %r116;
	selp.b32 	%r117, 5, %r115, %p23;
	max.s32 	%r118, %r320, %r116;
	ld.global.u32 	%r319, [%rd2+24];
	setp.gt.s32 	%p24, %r319, %r118;
	selp.b32 	%r119, 6, %r117, %p24;
	max.s32 	%r120, %r319, %r118;
	ld.global.u32 	%r318, [%rd2+28];
	setp.gt.s32 	%p25, %r318, %r120;
	selp.b32 	%r326, 7, %r119, %p25;
	max.s32 	%r327, %r318, %r120;
$L__BB3_5:
	add.s32 	%r307, %r307, 2;
	add.s64 	%rd54, %rd54, 8;
	setp.ne.s32 	%p26, %r307, 1025;
	@%p26 bra 	$L__BB3_1;
	cvta.to.global.u64 	%rd19, %rd6;
	shl.b32 	%r121, %r1, 3;
	setp.lt.s32 	%p27, %r325, 1073741824;
	selp.b32 	%r122, 0, %r326, %p27;
	min.s32 	%r123, %r325, 1073741824;
	setp.lt.s32 	%p28, %r324, %r123;
	selp.b32 	%r124, 1, %r122, %p28;
	min.s32 	%r125, %r324, %r123;
	setp.lt.s32 	%p29, %r323, %r125;
	selp.b32 	%r126, 2, %r124, %p29;
	min.s32 	%r127, %r323, %r125;
	setp.lt.s32 	%p30, %r322, %r127;
	selp.b32 	%r128, 3, %r126, %p30;
	min.s32 	%r129, %r322, %r127;
	setp.lt.s32 	%p31, %r321, %r129;
	selp.b32 	%r130, 4, %r128, %p31;
	min.s32 	%r131, %r321, %r129;
	setp.lt.s32 	%p32, %r320, %r131;
	selp.b32 	%r132, 5, %r130, %p32;
	min.s32 	%r133, %r320, %r131;
	setp.lt.s32 	%p33, %r319, %r133;
	selp.b32 	%r134, 6, %r132, %p33;
	min.s32 	%r135, %r319, %r133;
	setp.lt.s32 	%p34, %r318, %r135;
	selp.b32 	%r136, 7, %r134, %p34;
	mul.wide.u32 	%rd20, %r136, 4;
	add.s64 	%rd21, %rd1, %rd20;
	ld.local.u32 	%r137, [%rd21];
	mul.wide.s32 	%rd22, %r121, 4;
	add.s64 	%rd23, %rd19, %rd22;
	st.global.u32 	[%rd23], %r137;
	mul.wide.s32 	%rd24, %r136, 4;
	add.s64 	%rd25, %rd2, %rd24;
	mov.b32 	%r138, 1073741824;
	st.global.u32 	[%rd25], %r138;
	ld.global.u32 	%r139, [%rd2];
	setp.lt.s32 	%p35, %r139, 1073741824;
	selp.b32 	%r140, 0, %r136, %p35;
	min.s32 	%r141, %r139, 1073741824;
	ld.global.u32 	%r142, [%rd2+4];
	setp.lt.s32 	%p36, %r142, %r141;
	selp.b32 	%r143, 1, %r140, %p36;
	min.s32 	%r144, %r142, %r141;
	ld.global.u32 	%r145, [%rd2+8];
	setp.lt.s32 	%p37, %r145, %r144;
	selp.b32 	%r146, 2, %r143, %p37;
	min.s32 	%r147, %r145, %r144;
	ld.global.u32 	%r148, [%rd2+12];
	setp.lt.s32 	%p38, %r148, %r147;
	selp.b32 	%r149, 3, %r146, %p38;
	min.s32 	%r150, %r148, %r147;
	ld.global.u32 	%r151, [%rd2+16];
	setp.lt.s32 	%p39, %r151, %r150;
	selp.b32 	%r152, 4, %r149, %p39;
	min.s32 	%r153, %r151, %r150;
	ld.global.u32 	%r154, [%rd2+20];
	setp.lt.s32 	%p40, %r154, %r153;
	selp.b32 	%r155, 5, %r152, %p40;
	min.s32 	%r156, %r154, %r153;
	ld.global.u32 	%r157, [%rd2+24];
	setp.lt.s32 	%p41, %r157, %r156;
	selp.b32 	%r158, 6, %r155, %p41;
	min.s32 	%r159, %r157, %r156;
	ld.global.u32 	%r160, [%rd2+28];
	setp.lt.s32 	%p42, %r160, %r159;
	selp.b32 	%r161, 7, %r158, %p42;
	mul.wide.u32 	%rd26, %r161, 4;
	add.s64 	%rd27, %rd1, %rd26;
	ld.local.u32 	%r162, [%rd27];
	st.global.u32 	[%rd23+4], %r162;
	mul.wide.s32 	%rd28, %r161, 4;
	add.s64 	%rd29, %rd2, %rd28;
	st.global.u32 	[%rd29], %r138;
	ld.global.u32 	%r163, [%rd2];
	setp.lt.s32 	%p43, %r163, 1073741824;
	selp.b32 	%r164, 0, %r161, %p43;
	min.s32 	%r165, %r163, 1073741824;
	ld.global.u32 	%r166, [%rd2+4];
	setp.lt.s32 	%p44, %r166, %r165;
	selp.b32 	%r167, 1, %r164, %p44;
	min.s32 	%r168, %r166, %r165;
	ld.global.u32 	%r169, [%rd2+8];
	setp.lt.s32 	%p45, %r169, %r168;
	selp.b32 	%r170, 2, %r167, %p45;
	min.s32 	%r171, %r169, %r168;
	ld.global.u32 	%r172, [%rd2+12];
	setp.lt.s32 	%p46, %r172, %r171;
	selp.b32 	%r173, 3, %r170, %p46;
	min.s32 	%r174, %r172, %r171;
	ld.global.u32 	%r175, [%rd2+16];
	setp.lt.s32 	%p47, %r175, %r174;
	selp.b32 	%r176, 4, %r173, %p47;
	min.s32 	%r177, %r175, %r174;
	ld.global.u32 	%r178, [%rd2+20];
	setp.lt.s32 	%p48, %r178, %r177;
	selp.b32 	%r179, 5, %r176, %p48;
	min.s32 	%r180, %r178, %r177;
	ld.global.u32 	%r181, [%rd2+24];
	setp.lt.s32 	%p49, %r181, %r180;
	selp.b32 	%r182, 6, %r179, %p49;
	min.s32 	%r183, %r181, %r180;
	ld.global.u32 	%r184, [%rd2+28];
	setp.lt.s32 	%p50, %r184, %r183;
	selp.b32 	%r185, 7, %r182, %p50;
	mul.wide.u32 	%rd30, %r185, 4;
	add.s64 	%rd31, %rd1, %rd30;
	ld.local.u32 	%r186, [%rd31];
	st.global.u32 	[%rd23+8], %r186;
	mul.wide.s32 	%rd32, %r185, 4;
	add.s64 	%rd33, %rd2, %rd32;
	st.global.u32 	[%rd33], %r138;
	ld.global.u32 	%r187, [%rd2];
	setp.lt.s32 	%p51, %r187, 1073741824;
	selp.b32 	%r188, 0, %r185, %p51;
	min.s32 	%r189, %r187, 1073741824;
	ld.global.u32 	%r190, [%rd2+4];
	setp.lt.s32 	%p52, %r190, %r189;
	selp.b32 	%r191, 1, %r188, %p52;
	min.s32 	%r192, %r190, %r189;
	ld.global.u32 	%r193, [%rd2+8];
	setp.lt.s32 	%p53, %r193, %r192;
	selp.b32 	%r194, 2, %r191, %p53;
	min.s32 	%r195, %r193, %r192;
	ld.global.u32 	%r196, [%rd2+12];
	setp.lt.s32 	%p54, %r196, %r195;
	selp.b32 	%r197, 3, %r194, %p54;
	min.s32 	%r198, %r196, %r195;
	ld.global.u32 	%r199, [%rd2+16];
	setp.lt.s32 	%p55, %r199, %r198;
	selp.b32 	%r200, 4, %r197, %p55;
	min.s32 	%r201, %r199, %r198;
	ld.global.u32 	%r202, [%rd2+20];
	setp.lt.s32 	%p56, %r202, %r201;
	selp.b32 	%r203, 5, %r200, %p56;
	min.s32 	%r204, %r202, %r201;
	ld.global.u32 	%r205, [%rd2+24];
	setp.lt.s32 	%p57, %r205, %r204;
	selp.b32 	%r206, 6, %r203, %p57;
	min.s32 	%r207, %r205, %r204;
	ld.global.u32 	%r208, [%rd2+28];
	setp.lt.s32 	%p58, %r208, %r207;
	selp.b32 	%r209, 7, %r206, %p58;
	mul.wide.u32 	%rd34, %r209, 4;
	add.s64 	%rd35, %rd1, %rd34;
	ld.local.u32 	%r210, [%rd35];
	st.global.u32 	[%rd23+12], %r210;
	mul.wide.s32 	%rd36, %r209, 4;
	add.s64 	%rd37, %rd2, %rd36;
	st.global.u32 	[%rd37], %r138;
	ld.global.u32 	%r211, [%rd2];
	setp.lt.s32 	%p59, %r211, 1073741824;
	selp.b32 	%r212, 0, %r209, %p59;
	min.s32 	%r213, %r211, 1073741824;
	ld.global.u32 	%r214, [%rd2+4];
	setp.lt.s32 	%p60, %r214, %r213;
	selp.b32 	%r215, 1, %r212, %p60;
	min.s32 	%r216, %r214, %r213;
	ld.global.u32 	%r217, [%rd2+8];
	setp.lt.s32 	%p61, %r217, %r216;
	selp.b32 	%r218, 2, %r215, %p61;
	min.s32 	%r219, %r217, %r216;
	ld.global.u32 	%r220, [%rd2+12];
	setp.lt.s32 	%p62, %r220, %r219;
	selp.b32 	%r221, 3, %r218, %p62;
	min.s32 	%r222, %r220, %r219;
	ld.global.u32 	%r223, [%rd2+16];
	setp.lt.s32 	%p63, %r223, %r222;
	selp.b32 	%r224, 4, %r221, %p63;
	min.s32 	%r225, %r223, %r222;
	ld.global.u32 	%r226, [%rd2+20];
	setp.lt.s32 	%p64, %r226, %r225;
	selp.b32 	%r227, 5, %r224, %p64;
	min.s32 	%r228, %r226, %r225;
	ld.global.u32 	%r229, [%rd2+24];
	setp.lt.s32 	%p65, %r229, %r228;
	selp.b32 	%r230, 6, %r227, %p65;
	min.s32 	%r231, %r229, %r228;
	ld.global.u32 	%r232, [%rd2+28];
	setp.lt.s32 	%p66, %r232, %r231;
	selp.b32 	%r233, 7, %r230, %p66;
	mul.wide.u32 	%rd38, %r233, 4;
	add.s64 	%rd39, %rd1, %rd38;
	ld.local.u32 	%r234, [%rd39];
	st.global.u32 	[%rd23+16], %r234;
	mul.wide.s32 	%rd40, %r233, 4;
	add.s64 	%rd41, %rd2, %rd40;
	st.global.u32 	[%rd41], %r138;
	ld.global.u32 	%r235, [%rd2];
	setp.lt.s32 	%p67, %r235, 1073741824;
	selp.b32 	%r236, 0, %r233, %p67;
	min.s32 	%r237, %r235, 1073741824;
	ld.global.u32 	%r238, [%rd2+4];
	setp.lt.s32 	%p68, %r238, %r237;
	selp.b32 	%r239, 1, %r236, %p68;
	min.s32 	%r240, %r238, %r237;
	ld.global.u32 	%r241, [%rd2+8];
	setp.lt.s32 	%p69, %r241, %r240;
	selp.b32 	%r242, 2, %r239, %p69;
	min.s32 	%r243, %r241, %r240;
	ld.global.u32 	%r244, [%rd2+12];
	setp.lt.s32 	%p70, %r244, %r243;
	selp.b32 	%r245, 3, %r242, %p70;
	min.s32 	%r246, %r244, %r243;
	ld.global.u32 	%r247, [%rd2+16];
	setp.lt.s32 	%p71, %r247, %r246;
	selp.b32 	%r248, 4, %r245, %p71;
	min.s32 	%r249, %r247, %r246;
	ld.global.u32 	%r250, [%rd2+20];
	setp.lt.s32 	%p72, %r250, %r249;
	selp.b32 	%r251, 5, %r248, %p72;
	min.s32 	%r252, %r250, %r249;
	ld.global.u32 	%r253, [%rd2+24];
	setp.lt.s32 	%p73, %r253, %r252;
	selp.b32 	%r254, 6, %r251, %p73;
	min.s32 	%r255, %r253, %r252;
	ld.global.u32 	%r256, [%rd2+28];
	setp.lt.s32 	%p74, %r256, %r255;
	selp.b32 	%r257, 7, %r254, %p74;
	mul.wide.u32 	%rd42, %r257, 4;
	add.s64 	%rd43, %rd1, %rd42;
	ld.local.u32 	%r258, [%rd43];
	st.global.u32 	[%rd23+20], %r258;
	mul.wide.s32 	%rd44, %r257, 4;
	add.s64 	%rd45, %rd2, %rd44;
	st.global.u32 	[%rd45], %r138;
	ld.global.u32 	%r259, [%rd2];
	setp.lt.s32 	%p75, %r259, 1073741824;
	selp.b32 	%r260, 0, %r257, %p75;
	min.s32 	%r261, %r259, 1073741824;
	ld.global.u32 	%r262, [%rd2+4];
	setp.lt.s32 	%p76, %r262, %r261;
	selp.b32 	%r263, 1, %r260, %p76;
	min.s32 	%r264, %r262, %r261;
	ld.global.u32 	%r265, [%rd2+8];
	setp.lt.s32 	%p77, %r265, %r264;
	selp.b32 	%r266, 2, %r263, %p77;
	min.s32 	%r267, %r265, %r264;
	ld.global.u32 	%r268, [%rd2+12];
	setp.lt.s32 	%p78, %r268, %r267;
	selp.b32 	%r269, 3, %r266, %p78;
	min.s32 	%r270, %r268, %r267;
	ld.global.u32 	%r271, [%rd2+16];
	setp.lt.s32 	%p79, %r271, %r270;
	selp.b32 	%r272, 4, %r269, %p79;
	min.s32 	%r273, %r271, %r270;
	ld.global.u32 	%r274, [%rd2+20];
	setp.lt.s32 	%p80, %r274, %r273;
	selp.b32 	%r275, 5, %r272, %p80;
	min.s32 	%r276, %r274, %r273;
	ld.global.u32 	%r277, [%rd2+24];
	setp.lt.s32 	%p81, %r277, %r276;
	selp.b32 	%r278, 6, %r275, %p81;
	min.s32 	%r279, %r277, %r276;
	ld.global.u32 	%r280, [%rd2+28];
	setp.lt.s32 	%p82, %r280, %r279;
	selp.b32 	%r281, 7, %r278, %p82;
	mul.wide.u32 	%rd46, %r281, 4;
	add.s64 	%rd47, %rd1, %rd46;
	ld.local.u32 	%r282, [%rd47];
	st.global.u32 	[%rd23+24], %r282;
	mul.wide.s32 	%rd48, %r281, 4;
	add.s64 	%rd49, %rd2, %rd48;
	st.global.u32 	[%rd49], %r138;
	ld.global.u32 	%r283, [%rd2];
	setp.lt.s32 	%p83, %r283, 1073741824;
	selp.b32 	%r284, 0, %r281, %p83;
	min.s32 	%r285, %r283, 1073741824;
	ld.global.u32 	%r286, [%rd2+4];
	setp.lt.s32 	%p84, %r286, %r285;
	selp.b32 	%r287, 1, %r284, %p84;
	min.s32 	%r288, %r286, %r285;
	ld.global.u32 	%r289, [%rd2+8];
	setp.lt.s32 	%p85, %r289, %r288;
	selp.b32 	%r290, 2, %r287, %p85;
	min.s32 	%r291, %r289, %r288;
	ld.global.u32 	%r292, [%rd2+12];
	setp.lt.s32 	%p86, %r292, %r291;
	selp.b32 	%r293, 3, %r290, %p86;
	min.s32 	%r294, %r292, %r291;
	ld.global.u32 	%r295, [%rd2+16];
	setp.lt.s32 	%p87, %r295, %r294;
	selp.b32 	%r296, 4, %r293, %p87;
	min.s32 	%r297, %r295, %r294;
	ld.global.u32 	%r298, [%rd2+20];
	setp.lt.s32 	%p88, %r298, %r297;
	selp.b32 	%r299, 5, %r296, %p88;
	min.s32 	%r300, %r298, %r297;
	ld.global.u32 	%r301, [%rd2+24];
	setp.lt.s32 	%p89, %r301, %r300;
	selp.b32 	%r302, 6, %r299, %p89;
	min.s32 	%r303, %r301, %r300;
	ld.global.u32 	%r304, [%rd2+28];
	setp.lt.s32 	%p90, %r304, %r303;
	selp.b32 	%r305, 7, %r302, %p90;
	mul.wide.u32 	%rd50, %r305, 4;
	add.s64 	%rd51, %rd1, %rd50;
	ld.local.u32 	%r306, [%rd51];
	st.global.u32 	[%rd23+28], %r306;
	mul.wide.s32 	%rd52, %r305, 4;
	add.s64 	%rd53, %rd2, %rd52;
	st.global.u32 	[%rd53], %r138;
	ret;

}
	// .globl	_Z11sort_middlePiS_
.visible .entry _Z11sort_middlePiS_(
	.param .u64 .ptr .align 1 _Z11sort_middlePiS__param_0,
	.param .u64 .ptr .align 1 _Z11sort_middlePiS__param_1
)
{
	.local .align 16 .b8 	__local_depot4[64];
	.reg .b64 	%SP;
	.reg .b64 	%SPL;
	.reg .pred 	%p<51>;
	.reg .b32 	%r<189>;
	.reg .b64 	%rd<21>;

	mov.u64 	%SPL, __local_depot4;
	ld.param.u64 	%rd8, [_Z11sort_middlePiS__param_0];
	ld.param.u64 	%rd7, [_Z11sort_middlePiS__param_1];
	cvta.to.global.u64 	%rd9, %rd8;
	add.u64 	%rd1, %SPL, 0;
	mov.u32 	%r21, %ntid.x;
	mov.u32 	%r22, %ctaid.x;
	mov.u32 	%r23, %tid.x;
	mad.lo.s32 	%r1, %r21, %r22, %r23;
	shl.b32 	%r24, %r1, 12;
	mul.wide.s32 	%rd11, %r24, 4;
	add.s64 	%rd2, %rd9, %rd11;
	ld.global.u32 	%r25, [%rd2];
	max.s32 	%r26, %r25, 0;
	ld.global.u32 	%r27, [%rd2+4];
	setp.gt.s32 	%p1, %r27, %r26;
	selp.u32 	%r28, 1, 0, %p1;
	max.s32 	%r29, %r27, %r26;
	ld.global.u32 	%r30, [%rd2+8];
	setp.gt.s32 	%p2, %r30, %r29;
	selp.b32 	%r31, 2, %r28, %p2;
	max.s32 	%r32, %r30, %r29;
	mov.b32 	%r33, 3;
	mov.b32 	%r34, 2;
	mov.b32 	%r35, 1;
	mov.b32 	%r36, 0;
	st.local.v4.u32 	[%rd1], {%r36, %r35, %r34, %r33};
	ld.global.u32 	%r37, [%rd2+12];
	setp.gt.s32 	%p3, %r37, %r32;
	selp.b32 	%r38, 3, %r31, %p3;
	max.s32 	%r39, %r37, %r32;
	ld.global.u32 	%r40, [%rd2+16];
	setp.gt.s32 	%p4, %r40, %r39;
	selp.b32 	%r41, 4, %r38, %p4;
	max.s32 	%r42, %r40, %r39;
	ld.global.u32 	%r43, [%rd2+20];
	setp.gt.s32 	%p5, %r43, %r42;
	selp.b32 	%r44, 5, %r41, %p5;
	max.s32 	%r45, %r43, %r42;
	ld.global.u32 	%r46, [%rd2+24];
	setp.gt.s32 	%p6, %r46, %r45;
	selp.b32 	%r47, 6, %r44, %p6;
	max.s32 	%r48, %r46, %r45;
	mov.b32 	%r49, 7;
	mov.b32 	%r50, 6;
	mov.b32 	%r51, 5;
	mov.b32 	%r52, 4;
	st.local.v4.u32 	[%rd1+16], {%r52, %r51, %r50, %r49};
	ld.global.u32 	%r53, [%rd2+28];
	setp.gt.s32 	%p7, %r53, %r48;
	selp.b32 	%r54, 7, %r47, %p7;
	max.s32 	%r55, %r53, %r48;
	ld.global.u32 	%r56, [%rd2+32];
	setp.gt.s32 	%p8, %r56, %r55;
	selp.b32 	%r57, 8, %r54, %p8;
	max.s32 	%r58, %r56, %r55;
	ld.global.u32 	%r59, [%rd2+36];
	setp.gt.s32 	%p9, %r59, %r58;
	selp.b32 	%r60, 9, %r57, %p9;
	max.s32 	%r61, %r59, %r58;
	ld.global.u32 	%r62, [%rd2+40];
	setp.gt.s32 	%p10, %r62, %r61;
	selp.b32 	%r63, 10, %r60, %p10;
	max.s32 	%r64, %r62, %r61;
	mov.b32 	%r65, 11;
	mov.b32 	%r66, 10;
	mov.b32 	%r67, 9;
	mov.b32 	%r68, 8;
	st.local.v4.u32 	[%rd1+32], {%r68, %r67, %r66, %r65};
	ld.global.u32 	%r69, [%rd2+44];
	setp.gt.s32 	%p11, %r69, %r64;
	selp.b32 	%r70, 11, %r63, %p11;
	max.s32 	%r71, %r69, %r64;
	ld.global.u32 	%r72, [%rd2+48];
	setp.gt.s32 	%p12, %r72, %r71;
	selp.b32 	%r73, 12, %r70, %p12;
	max.s32 	%r74, %r72, %r71;
	ld.global.u32 	%r75, [%rd2+52];
	setp.gt.s32 	%p13, %r75, %r74;
	selp.b32 	%r76, 13, %r73, %p13;
	max.s32 	%r77, %r75, %r74;
	ld.global.u32 	%r78, [%rd2+56];
	setp.gt.s32 	%p14, %r78, %r77;
	selp.b32 	%r79, 14, %r76, %p14;
	max.s32 	%r80, %r78, %r77;
	mov.b32 	%r81, 15;
	mov.b32 	%r82, 14;
	mov.b32 	%r83, 13;
	mov.b32 	%r84, 12;
	st.local.v4.u32 	[%rd1+48], {%r84, %r83, %r82, %r81};
	ld.global.u32 	%r85, [%rd2+60];
	setp.gt.s32 	%p15, %r85, %r80;
	selp.b32 	%r184, 15, %r79, %p15;
	max.s32 	%r185, %r85, %r80;
	add.s64 	%rd20, %rd2, 64;
	mov.b32 	%r181, 16;
$L__BB4_1:
	ld.global.u32 	%r7, [%rd20];
	setp.ge.s32 	%p16, %r7, %r185;
	@%p16 bra 	$L__BB4_3;
	mul.wide.s32 	%rd12, %r184, 4;
	add.s64 	%rd13, %rd2, %rd12;
	st.global.u32 	[%rd13], %r7;
	add.s64 	%rd14, %rd1, %rd12;
	st.local.u32 	[%rd14], %r181;
	ld.global.u32 	%r86, [%rd2];
	setp.gt.s32 	%p17, %r86, 0;
	selp.b32 	%r87, 0, %r184, %p17;
	max.s32 	%r88, %r86, 0;
	ld.global.u32 	%r89, [%rd2+4];
	setp.gt.s32 	%p18, %r89, %r88;
	selp.b32 	%r90, 1, %r87, %p18;
	max.s32 	%r91, %r89, %r88;
	ld.global.u32 	%r92, [%rd2+8];
	setp.gt.s32 	%p19, %r92, %r91;
	selp.b32 	%r93, 2, %r90, %p19;
	max.s32 	%r94, %r92, %r91;
	ld.global.u32 	%r95, [%rd2+12];
	setp.gt.s32 	%p20, %r95, %r94;
	selp.b32 	%r96, 3, %r93, %p20;
	max.s32 	%r97, %r95, %r94;
	ld.global.u32 	%r98, [%rd2+16];
	setp.gt.s32 	%p21, %r98, %r97;
	selp.b32 	%r99, 4, %r96, %p21;
	max.s32 	%r100, %r98, %r97;
	ld.global.u32 	%r101, [%rd2+20];
	setp.gt.s32 	%p22, %r101, %r100;
	selp.b32 	%r102, 5, %r99, %p22;
	max.s32 	%r103, %r101, %r100;
	ld.global.u32 	%r104, [%rd2+24];
	setp.gt.s32 	%p23, %r104, %r103;
	selp.b32 	%r105, 6, %r102, %p23;
	max.s32 	%r106, %r104, %r103;
	ld.global.u32 	%r107, [%rd2+28];
	setp.gt.s32 	%p24, %r107, %r106;
	selp.b32 	%r108, 7, %r105, %p24;
	max.s32 	%r109, %r107, %r106;
	ld.global.u32 	%r110, [%rd2+32];
	setp.gt.s32 	%p25, %r110, %r109;
	selp.b32 	%r111, 8, %r108, %p25;
	max.s32 	%r112, %r110, %r109;
	ld.global.u32 	%r113, [%rd2+36];
	setp.gt.s32 	%p26, %r113, %r112;
	selp.b32 	%r114, 9, %r111, %p26;
	max.s32 	%r115, %r113, %r112;
	ld.global.u32 	%r116, [%rd2+40];
	setp.gt.s32 	%p27, %r116, %r115;
	selp.b32 	%r117, 10, %r114, %p27;
	max.s32 	%r118, %r116, %r115;
	ld.global.u32 	%r119, [%rd2+44];
	setp.gt.s32 	%p28, %r119, %r118;
	selp.b32 	%r120, 11, %r117, %p28;
	max.s32 	%r121, %r119, %r118;
	ld.global.u32 	%r122, [%rd2+48];
	setp.gt.s32 	%p29, %r122, %r121;
	selp.b32 	%r123, 12, %r120, %p29;
	max.s32 	%r124, %r122, %r121;
	ld.global.u32 	%r125, [%rd2+52];
	setp.gt.s32 	%p30, %r125, %r124;
	selp.b32 	%r126, 13, %r123, %p30;
	max.s32 	%r127, %r125, %r124;
	ld.global.u32 	%r128, [%rd2+56];
	setp.gt.s32 	%p31, %r128, %r127;
	selp.b32 	%r129, 14, %r126, %p31;
	max.s32 	%r130, %r128, %r127;
	ld.global.u32 	%r131, [%rd2+60];
	setp.gt.s32 	%p32, %r131, %r130;
	selp.b32 	%r184, 15, %r129, %p32;
	max.s32 	%r185, %r131, %r130;
$L__BB4_3:
	add.s32 	%r181, %r181, 1;
	add.s64 	%rd20, %rd20, 4;
	setp.ne.s32 	%p33, %r181, 4096;
	@%p33 bra 	$L__BB4_1;
	shl.b32 	%r186, %r1, 4;
	cvta.to.global.u64 	%rd6, %rd7;
	mov.b32 	%r187, 0;
$L__BB4_5:
	mul.wide.s32 	%rd15, %r186, 4;
	add.s64 	%rd16, %rd6, %rd15;
	ld.global.u32 	%r133, [%rd2];
	setp.lt.s32 	%p34, %r133, 1073741824;
	selp.b32 	%r134, 0, %r184, %p34;
	min.s32 	%r135, %r133, 1073741824;
	ld.global.u32 	%r136, [%rd2+4];
	setp.lt.s32 	%p35, %r136, %r135;
	selp.b32 	%r137, 1, %r134, %p35;
	min.s32 	%r138, %r136, %r135;
	ld.global.u32 	%r139, [%rd2+8];
	setp.lt.s32 	%p36, %r139, %r138;
	selp.b32 	%r140, 2, %r137, %p36;
	min.s32 	%r141, %r139, %r138;
	ld.global.u32 	%r142, [%rd2+12];
	setp.lt.s32 	%p37, %r142, %r141;
	selp.b32 	%r143, 3, %r140, %p37;
	min.s32 	%r144, %r142, %r141;
	ld.global.u32 	%r145, [%rd2+16];
	setp.lt.s32 	%p38, %r145, %r144;
	selp.b32 	%r146, 4, %r143, %p38;
	min.s32 	%r147, %r145, %r144;
	ld.global.u32 	%r148, [%rd2+20];
	setp.lt.s32 	%p39, %r148, %r147;
	selp.b32 	%r149, 5, %r146, %p39;
	min.s32 	%r150, %r148, %r147;
	ld.global.u32 	%r151, [%rd2+24];
	setp.lt.s32 	%p40, %r151, %r150;
	selp.b32 	%r152, 6, %r149, %p40;
	min.s32 	%r153, %r151, %r150;
	ld.global.u32 	%r154, [%rd2+28];
	setp.lt.s32 	%p41, %r154, %r153;
	selp.b32 	%r155, 7, %r152, %p41;
	min.s32 	%r156, %r154, %r153;
	ld.global.u32 	%r157, [%rd2+32];
	setp.lt.s32 	%p42, %r157, %r156;
	selp.b32 	%r158, 8, %r155, %p42;
	min.s32 	%r159, %r157, %r156;
	ld.global.u32 	%r160, [%rd2+36];
	setp.lt.s32 	%p43, %r160, %r159;
	selp.b32 	%r161, 9, %r158, %p43;
	min.s32 	%r162, %r160, %r159;
	ld.global.u32 	%r163, [%rd2+40];
	setp.lt.s32 	%p44, %r163, %r162;
	selp.b32 	%r164, 10, %r161, %p44;
	min.s32 	%r165, %r163, %r162;
	ld.global.u32 	%r166, [%rd2+44];
	setp.lt.s32 	%p45, %r166, %r165;
	selp.b32 	%r167, 11, %r164, %p45;
	min.s32 	%r168, %r166, %r165;
	ld.global.u32 	%r169, [%rd2+48];
	setp.lt.s32 	%p46, %r169, %r168;
	selp.b32 	%r170, 12, %r167, %p46;
	min.s32 	%r171, %r169, %r168;
	ld.global.u32 	%r172, [%rd2+52];
	setp.lt.s32 	%p47, %r172, %r171;
	selp.b32 	%r173, 13, %r170, %p47;
	min.s32 	%r174, %r172, %r171;
	ld.global.u32 	%r175, [%rd2+56];
	setp.lt.s32 	%p48, %r175, %r174;
	selp.b32 	%r176, 14, %r173, %p48;
	min.s32 	%r177, %r175, %r174;
	ld.global.u32 	%r178, [%rd2+60];
	setp.lt.s32 	%p49, %r178, %r177;
	selp.b32 	%r184, 15, %r176, %p49;
	mul.wide.s32 	%rd17, %r184, 4;
	add.s64 	%rd18, %rd1, %rd17;
	ld.local.u32 	%r179, [%rd18];
	st.global.u32 	[%rd16], %r179;
	add.s64 	%rd19, %rd2, %rd17;
	mov.b32 	%r180, 1073741824;
	st.global.u32 	[%rd19], %r180;
	add.s32 	%r187, %r187, 1;
	add.s32 	%r186, %r186, 1;
	setp.ne.s32 	%p50, %r187, 16;
	@%p50 bra 	$L__BB4_5;
	ret;

}
	// .globl	_Z10sort_largePiS_
.visible .entry _Z10sort_largePiS_(
	.param .u64 .ptr .align 1 _Z10sort_largePiS__param_0,
	.param .u64 .ptr .align 1 _Z10sort_largePiS__param_1
)
{
	.local .align 16 .b8 	__local_depot5[128];
	.reg .b64 	%SP;
	.reg .b64 	%SPL;
	.reg .pred 	%p<99>;
	.reg .b32 	%r<349>;
	.reg .b64 	%rd<21>;

	mov.u64 	%SPL, __local_depot5;
	ld.param.u64 	%rd8, [_Z10sort_largePiS__param_0];
	ld.param.u64 	%rd7, [_Z10sort_largePiS__param_1];
	cvta.to.global.u64 	%rd9, %rd8;
	add.u64 	%rd1, %SPL, 0;
	mov.u32 	%r21, %ntid.x;
	mov.u32 	%r22, %ctaid.x;
	mov.u32 	%r23, %tid.x;
	mad.lo.s32 	%r1, %r21, %r22, %r23;
	shl.b32 	%r24, %r1, 14;
	mul.wide.s32 	%rd11, %r24, 4;
	add.s64 	%rd2, %rd9, %rd11;
	ld.global.u32 	%r25, [%rd2];
	max.s32 	%r26, %r25, 0;
	ld.global.u32 	%r27, [%rd2+4];
	setp.gt.s32 	%p1, %r27, %r26;
	selp.u32 	%r28, 1, 0, %p1;
	max.s32 	%r29, %r27, %r26;
	ld.global.u32 	%r30, [%rd2+8];
	setp.gt.s32 	%p2, %r30, %r29;
	selp.b32 	%r31, 2, %r28, %p2;
	max.s32 	%r32, %r30, %r29;
	mov.b32 	%r33, 3;
	mov.b32 	%r34, 2;
	mov.b32 	%r35, 1;
	mov.b32 	%r36, 0;
	st.local.v4.u32 	[%rd1], {%r36, %r35, %r34, %r33};
	ld.global.u32 	%r37, [%rd2+12];
	setp.gt.s32 	%p3, %r37, %r32;
	selp.b32 	%r38, 3, %r31, %p3;
	max.s32 	%r39, %r37, %r32;
	ld.global.u32 	%r40, [%rd2+16];
	setp.gt.s32 	%p4, %r40, %r39;
	selp.b32 	%r41, 4, %r38, %p4;
	max.s32 	%r42, %r40, %r39;
	ld.global.u32 	%r43, [%rd2+20];
	setp.gt.s32 	%p5, %r43, %r42;
	selp.b32 	%r44, 5, %r41, %p5;
	max.s32 	%r45, %r43, %r42;
	ld.global.u32 	%r46, [%rd2+24];
	setp.gt.s32 	%p6, %r46, %r45;
	selp.b32 	%r47, 6, %r44, %p6;
	max.s32 	%r48, %r46, %r45;
	mov.b32 	%r49, 7;
	mov.b32 	%r50, 6;
	mov.b32 	%r51, 5;
	mov.b32 	%r52, 4;
	st.local.v4.u32 	[%rd1+16], {%r52, %r51, %r50, %r49};
	ld.global.u32 	%r53, [%rd2+28];
	setp.gt.s32 	%p7, %r53, %r48;
	selp.b32 	%r54, 7, %r47, %p7;
	max.s32 	%r55, %r53, %r48;
	ld.global.u32 	%r56, [%rd2+32];
	setp.gt.s32 	%p8, %r56, %r55;
	selp.b32 	%r57, 8, %r54, %p8;
	max.s32 	%r58, %r56, %r55;
	ld.global.u32 	%r59, [%rd2+36];
	setp.gt.s32 	%p9, %r59, %r58;
	selp.b32 	%r60, 9, %r57, %p9;
	max.s32 	%r61, %r59, %r58;
	ld.global.u32 	%r62, [%rd2+40];
	setp.gt.s32 	%p10, %r62, %r61;
	selp.b32 	%r63, 10, %r60, %p10;
	max.s32 	%r64, %r62, %r61;
	mov.b32 	%r65, 11;
	mov.b32 	%r66, 10;
	mov.b32 	%r67, 9;
	mov.b32 	%r68, 8;
	st.local.v4.u32 	[%rd1+32], {%r68, %r67, %r66, %r65};
	ld.global.u32 	%r69, [%rd2+44];
	setp.gt.s32 	%p11, %r69, %r64;
	selp.b32 	%r70, 11, %r63, %p11;
	max.s32 	%r71, %r69, %r64;
	ld.global.u32 	%r72, [%rd2+48];
	setp.gt.s32 	%p12, %r72, %r71;
	selp.b32 	%r73, 12, %r70, %p12;
	max.s32 	%r74, %r72, %r71;
	ld.global.u32 	%r75, [%rd2+52];
	setp.gt.s32 	%p13, %r75, %r74;
	selp.b32 	%r76, 13, %r73, %p13;
	max.s32 	%r77, %r75, %r74;
	ld.global.u32 	%r78, [%rd2+56];
	setp.gt.s32 	%p14, %r78, %r77;
	selp.b32 	%r79, 14, %r76, %p14;
	max.s32 	%r80, %r78, %r77;
	mov.b32 	%r81, 15;
	mov.b32 	%r82, 14;
	mov.b32 	%r83, 13;
	mov.b32 	%r84, 12;
	st.local.v4.u32 	[%rd1+48], {%r84, %r83, %r82, %r81};
	ld.global.u32 	%r85, [%rd2+60];
	setp.gt.s32 	%p15, %r85, %r80;
	selp.b32 	%r86, 15, %r79, %p15;
	max.s32 	%r87, %r85, %r80;
	ld.global.u32 	%r88, [%rd2+64];
	setp.gt.s32 	%p16, %r88, %r87;
	selp.b32 	%r89, 16, %r86, %p16;
	max.s32 	%r90, %r88, %r87;
	ld.global.u32 	%r91, [%rd2+68];
	setp.gt.s32 	%p17, %r91, %r90;
	selp.b32 	%r92, 17, %r89, %p17;
	max.s32 	%r93, %r91, %r90;
	ld.global.u32 	%r94, [%rd2+72];
	setp.gt.s32 	%p18, %r94, %r93;
	selp.b32 	%r95, 18, %r92, %p18;
	max.s32 	%r96, %r94, %r93;
	mov.b32 	%r97, 19;
	mov.b32 	%r98, 18;
	mov.b32 	%r99, 17;
	mov.b32 	%r100, 16;
	st.local.v4.u32 	[%rd1+64], {%r100, %r99, %r98, %r97};
	ld.global.u32 	%r101, [%rd2+76];
	setp.gt.s32 	%p19, %r101, %r96;
	selp.b32 	%r102, 19, %r95, %p19;
	max.s32 	%r103, %r101, %r96;
	ld.global.u32 	%r104, [%rd2+80];
	setp.gt.s32 	%p20, %r104, %r103;
	selp.b32 	%r105, 20, %r102, %p20;
	max.s32 	%r106, %r104, %r103;
	ld.global.u32 	%r107, [%rd2+84];
	setp.gt.s32 	%p21, %r107, %r106;
	selp.b32 	%r108, 21, %r105, %p21;
	max.s32 	%r109, %r107, %r106;
	ld.global.u32 	%r110, [%rd2+88];
	setp.gt.s32 	%p22, %r110, %r109;
	selp.b32 	%r111, 22, %r108, %p22;
	max.s32 	%r112, %r110, %r109;
	mov.b32 	%r113, 23;
	mov.b32 	%r114, 22;
	mov.b32 	%r115, 21;
	mov.b32 	%r116, 20;
	st.local.v4.u32 	[%rd1+80], {%r116, %r115, %r114, %r113};
	ld.global.u32 	%r117, [%rd2+92];
	setp.gt.s32 	%p23, %r117, %r112;
	selp.b32 	%r118, 23, %r111, %p23;
	max.s32 	%r119, %r117, %r112;
	ld.global.u32 	%r120, [%rd2+96];
	setp.gt.s32 	%p24, %r120, %r119;
	selp.b32 	%r121, 24, %r118, %p24;
	max.s32 	%r122, %r120, %r119;
	ld.global.u32 	%r123, [%rd2+100];
	setp.gt.s32 	%p25, %r123, %r122;
	selp.b32 	%r124, 25, %r121, %p25;
	max.s32 	%r125, %r123, %r122;
	ld.global.u32 	%r126, [%rd2+104];
	setp.gt.s32 	%p26, %r126, %r125;
	selp.b32 	%r127, 26, %r124, %p26;
	max.s32 	%r128, %r126, %r125;
	mov.b32 	%r129, 27;
	mov.b32 	%r130, 26;
	mov.b32 	%r131, 25;
	mov.b32 	%r132, 24;
	st.local.v4.u32 	[%rd1+96], {%r132, %r131, %r130, %r129};
	ld.global.u32 	%r133, [%rd2+108];
	setp.gt.s32 	%p27, %r133, %r128;
	selp.b32 	%r134, 27, %r127, %p27;
	max.s32 	%r135, %r133, %r128;
	ld.global.u32 	%r136, [%rd2+112];
	setp.gt.s32 	%p28, %r136, %r135;
	selp.b32 	%r137, 28, %r134, %p28;
	max.s32 	%r138, %r136, %r135;
	ld.global.u32 	%r139, [%rd2+116];
	setp.gt.s32 	%p29, %r139, %r138;
	selp.b32 	%r140, 29, %r137, %p29;
	max.s32 	%r141, %r139, %r138;
	ld.global.u32 	%r142, [%rd2+120];
	setp.gt.s32 	%p30, %r142, %r141;
	selp.b32 	%r143, 30, %r140, %p30;
	max.s32 	%r144, %r142, %r141;
	mov.b32 	%r145, 31;
	mov.b32 	%r146, 30;
	mov.b32 	%r147, 29;
	mov.b32 	%r148, 28;
	st.local.v4.u32 	[%rd1+112], {%r148, %r147, %r146, %r145};
	ld.global.u32 	%r149, [%rd2+124];
	setp.gt.s32 	%p31, %r149, %r144;
	selp.b32 	%r344, 31, %r143, %p31;
	max.s32 	%r345, %r149, %r144;
	add.s64 	%rd20, %rd2, 128;
	mov.b32 	%r341, 32;
$L__BB5_1:
	ld.global.u32 	%r7, [%rd20];
	setp.ge.s32 	%p32, %r7, %r345;
	@%p32 bra 	$L__BB5_3;
	mul.wide.s32 	%rd12, %r344, 4;
	add.s64 	%rd13, %rd2, %rd12;
	st.global.u32 	[%rd13], %r7;
	add.s64 	%rd14, %rd1, %rd12;
	st.local.u32 	[%rd14], %r341;
	ld.global.u32 	%r150, [%rd2];
	setp.gt.s32 	%p33, %r150, 0;
	selp.b32 	%r151, 0, %r344, %p33;
	max.s32 	%r152, %r150, 0;
	ld.global.u32 	%r153, [%rd2+4];
	setp.gt.s32 	%p34, %r153, %r152;
	selp.b32 	%r154, 1, %r151, %p34;
	max.s32 	%r155, %r153, %r152;
	ld.global.u32 	%r156, [%rd2+8];
	setp.gt.s32 	%p35, %r156, %r155;
	selp.b32 	%r157, 2, %r154, %p35;
	max.s32 	%r158, %r156, %r155;
	ld.global.u32 	%r159, [%rd2+12];
	setp.gt.s32 	%p36, %r159, %r158;
	selp.b32 	%r160, 3, %r157, %p36;
	max.s32 	%r161, %r159, %r158;
	ld.global.u32 	%r162, [%rd2+16];
	setp.gt.s32 	%p37, %r162, %r161;
	selp.b32 	%r163, 4, %r160, %p37;
	max.s32 	%r164, %r162, %r161;
	ld.global.u32 	%r165, [%rd2+20];
	setp.gt.s32 	%p38, %r165, %r164;
	selp.b32 	%r166, 5, %r163, %p38;
	max.s32 	%r167, %r165, %r164;
	ld.global.u32 	%r168, [%rd2+24];
	setp.gt.s32 	%p39, %r168, %r167;
	selp.b32 	%r169, 6, %r166, %p39;
	max.s32 	%r170, %r168, %r167;
	ld.global.u32 	%r171, [%rd2+28];
	setp.gt.s32 	%p40, %r171, %r170;
	selp.b32 	%r172, 7, %r169, %p40;
	max.s32 	%r173, %r171, %r170;
	ld.global.u32 	%r174, [%rd2+32];
	setp.gt.s32 	%p41, %r174, %r173;
	selp.b32 	%r175, 8, %r172, %p41;
	max.s32 	%r176, %r174, %r173;
	ld.global.u32 	%r177, [%rd2+36];
	setp.gt.s32 	%p42, %r177, %r176;
	selp.b32 	%r178, 9, %r175, %p42;
	max.s32 	%r179, %r177, %r176;
	ld.global.u32 	%r180, [%rd2+40];
	setp.gt.s32 	%p43, %r180, %r179;
	selp.b32 	%r181, 10, %r178, %p43;
	max.s32 	%r182, %r180, %r179;
	ld.global.u32 	%r183, [%rd2+44];
	setp.gt.s32 	%p44, %r183, %r182;
	selp.b32 	%r184, 11, %r181, %p44;
	max.s32 	%r185, %r183, %r182;
	ld.global.u32 	%r186, [%rd2+48];
	setp.gt.s32 	%p45, %r186, %r185;
	selp.b32 	%r187, 12, %r184, %p45;
	max.s32 	%r188, %r186, %r185;
	ld.global.u32 	%r189, [%rd2+52];
	setp.gt.s32 	%p46, %r189, %r188;
	selp.b32 	%r190, 13, %r187, %p46;
	max.s32 	%r191, %r189, %r188;
	ld.global.u32 	%r192, [%rd2+56];
	setp.gt.s32 	%p47, %r192, %r191;
	selp.b32 	%r193, 14, %r190, %p47;
	max.s32 	%r194, %r192, %r191;
	ld.global.u32 	%r195, [%rd2+60];
	setp.gt.s32 	%p48, %r195, %r194;
	selp.b32 	%r196, 15, %r193, %p48;
	max.s32 	%r197, %r195, %r194;
	ld.global.u32 	%r198, [%rd2+64];
	setp.gt.s32 	%p49, %r198, %r197;
	selp.b32 	%r199, 16, %r196, %p49;
	max.s32 	%r200, %r198, %r197;
	ld.global.u32 	%r201, [%rd2+68];
	setp.gt.s32 	%p50, %r201, %r200;
	selp.b32 	%r202, 17, %r199, %p50;
	max.s32 	%r203, %r201, %r200;
	ld.global.u32 	%r204, [%rd2+72];
	setp.gt.s32 	%p51, %r204, %r203;
	selp.b32 	%r205, 18, %r202, %p51;
	max.s32 	%r206, %r204, %r203;
	ld.global.u32 	%r207, [%rd2+76];
	setp.gt.s32 	%p52, %r207, %r206;
	selp.b32 	%r208, 19, %r205, %p52;
	max.s32 	%r209, %r207, %r206;
	ld.global.u32 	%r210, [%rd2+80];
	setp.gt.s32 	%p53, %r210, %r209;
	selp.b32 	%r211, 20, %r208, %p53;
	max.s32 	%r212, %r210, %r209;
	ld.global.u32 	%r213, [%rd2+84];
	setp.gt.s32 	%p54, %r213, %r212;
	selp.b32 	%r214, 21, %r211, %p54;
	max.s32 	%r215, %r213, %r212;
	ld.global.u32 	%r216, [%rd2+88];
	setp.gt.s32 	%p55, %r216, %r215;
	selp.b32 	%r217, 22, %r214, %p55;
	max.s32 	%r218, %r216, %r215;
	ld.global.u32 	%r219, [%rd2+92];
	setp.gt.s32 	%p56, %r219, %r218;
	selp.b32 	%r220, 23, %r217, %p56;
	max.s32 	%r221, %r219, %r218;
	ld.global.u32 	%r222, [%rd2+96];
	setp.gt.s32 	%p57, %r222, %r221;
	selp.b32 	%r223, 24, %r220, %p57;
	max.s32 	%r224, %r222, %r221;
	ld.global.u32 	%r225, [%rd2+100];
	setp.gt.s32 	%p58, %r225, %r224;
	selp.b32 	%r226, 25, %r223, %p58;
	max.s32 	%r227, %r225, %r224;
	ld.global.u32 	%r228, [%rd2+104];
	setp.gt.s32 	%p59, %r228, %r227;
	selp.b32 	%r229, 26, %r226, %p59;
	max.s32 	%r230, %r228, %r227;
	ld.global.u32 	%r231, [%rd2+108];
	setp.gt.s32 	%p60, %r231, %r230;
	selp.b32 	%r232, 27, %r229, %p60;
	max.s32 	%r233, %r231, %r230;
	ld.global.u32 	%r234, [%rd2+112];
	setp.gt.s32 	%p61, %r234, %r233;
	selp.b32 	%r235, 28, %r232, %p61;
	max.s32 	%r236, %r234, %r233;
	ld.global.u32 	%r237, [%rd2+116];
	setp.gt.s32 	%p62, %r237, %r236;
	selp.b32 	%r238, 29, %r235, %p62;
	max.s32 	%r239, %r237, %r236;
	ld.global.u32 	%r240, [%rd2+120];
	setp.gt.s32 	%p63, %r240, %r239;
	selp.b32 	%r241, 30, %r238, %p63;
	max.s32 	%r242, %r240, %r239;
	ld.global.u32 	%r243, [%rd2+124];
	setp.gt.s32 	%p64, %r243, %r242;
	selp.b32 	%r344, 31, %r241, %p64;
	max.s32 	%r345, %r243, %r242;
$L__BB5_3:
	add.s32 	%r341, %r341, 1;
	add.s64 	%rd20, %rd20, 4;
	setp.ne.s32 	%p65, %r341, 16384;
	@%p65 bra 	$L__BB5_1;
	shl.b32 	%r346, %r1, 5;
	cvta.to.global.u64 	%rd6, %rd7;
	mov.b32 	%r347, 0;
$L__BB5_5:
	mul.wide.s32 	%rd15, %r346, 4;
	add.s64 	%rd16, %rd6, %rd15;
	ld.global.u32 	%r245, [%rd2];
	setp.lt.s32 	%p66, %r245, 1073741824;
	selp.b32 	%r246, 0, %r344, %p66;
	min.s32 	%r247, %r245, 1073741824;
	ld.global.u32 	%r248, [%rd2+4];
	setp.lt.s32 	%p67, %r248, %r247;
	selp.b32 	%r249, 1, %r246, %p67;
	min.s32 	%r250, %r248, %r247;
	ld.global.u32 	%r251, [%rd2+8];
	setp.lt.s32 	%p68, %r251, %r250;
	selp.b32 	%r252, 2, %r249, %p68;
	min.s32 	%r253, %r251, %r250;
	ld.global.u32 	%r254, [%rd2+12];
	setp.lt.s32 	%p69, %r254, %r253;
	selp.b32 	%r255, 3, %r252, %p69;
	min.s32 	%r256, %r254, %r253;
	ld.global.u32 	%r257, [%rd2+16];
	setp.lt.s32 	%p70, %r257, %r256;
	selp.b32 	%r258, 4, %r255, %p70;
	min.s32 	%r259, %r257, %r256;
	ld.global.u32 	%r260, [%rd2+20];
	setp.lt.s32 	%p71, %r260, %r259;
	selp.b32 	%r261, 5, %r258, %p71;
	min.s32 	%r262, %r260, %r259;
	ld.global.u32 	%r263, [%rd2+24];
	setp.lt.s32 	%p72, %r263, %r262;
	selp.b32 	%r264, 6, %r261, %p72;
	min.s32 	%r265, %r263, %r262;
	ld.global.u32 	%r266, [%rd2+28];
	setp.lt.s32 	%p73, %r266, %r265;
	selp.b32 	%r267, 7, %r264, %p73;
	min.s32 	%r268, %r266, %r265;
	ld.global.u32 	%r269, [%rd2+32];
	setp.lt.s32 	%p74, %r269, %r268;
	selp.b32 	%r270, 8, %r267, %p74;
	min.s32 	%r271, %r269, %r268;
	ld.global.u32 	%r272, [%rd2+36];
	setp.lt.s32 	%p75, %r272, %r271;
	selp.b32 	%r273, 9, %r270, %p75;
	min.s32 	%r274, %r272, %r271;
	ld.global.u32 	%r275, [%rd2+40];
	setp.lt.s32 	%p76, %r275, %r274;
	selp.b32 	%r276, 10, %r273, %p76;
	min.s32 	%r277, %r275, %r274;
	ld.global.u32 	%r278, [%rd2+44];
	setp.lt.s32 	%p77, %r278, %r277;
	selp.b32 	%r279, 11, %r276, %p77;
	min.s32 	%r280, %r278, %r277;
	ld.global.u32 	%r281, [%rd2+48];
	setp.lt.s32 	%p78, %r281, %r280;
	selp.b32 	%r282, 12, %r279, %p78;
	min.s32 	%r283, %r281, %r280;
	ld.global.u32 	%r284, [%rd2+52];
	setp.lt.s32 	%p79, %r284, %r283;
	selp.b32 	%r285, 13, %r282, %p79;
	min.s32 	%r286, %r284, %r283;
	ld.global.u32 	%r287, [%rd2+56];
	setp.lt.s32 	%p80, %r287, %r286;
	selp.b32 	%r288, 14, %r285, %p80;
	min.s32 	%r289, %r287, %r286;
	ld.global.u32 	%r290, [%rd2+60];
	setp.lt.s32 	%p81, %r290, %r289;
	selp.b32 	%r291, 15, %r288, %p81;
	min.s32 	%r292, %r290, %r289;
	ld.global.u32 	%r293, [%rd2+64];
	setp.lt.s32 	%p82, %r293, %r292;
	selp.b32 	%r294, 16, %r291, %p82;
	min.s32 	%r295, %r293, %r292;
	ld.global.u32 	%r296, [%rd2+68];
	setp.lt.s32 	%p83, %r296, %r295;
	selp.b32 	%r297, 17, %r294, %p83;
	min.s32 	%r298, %r296, %r295;
	ld.global.u32 	%r299, [%rd2+72];
	setp.lt.s32 	%p84, %r299, %r298;
	selp.b32 	%r300, 18, %r297, %p84;
	min.s32 	%r301, %r299, %r298;
	ld.global.u32 	%r302, [%rd2+76];
	setp.lt.s32 	%p85, %r302, %r301;
	selp.b32 	%r303, 19, %r300, %p85;
	min.s32 	%r304, %r302, %r301;
	ld.global.u32 	%r305, [%rd2+80];
	setp.lt.s32 	%p86, %r305, %r304;
	selp.b32 	%r306, 20, %r303, %p86;
	min.s32 	%r307, %r305, %r304;
	ld.global.u32 	%r308, [%rd2+84];
	setp.lt.s32 	%p87, %r308, %r307;
	selp.b32 	%r309, 21, %r306, %p87;
	min.s32 	%r310, %r308, %r307;
	ld.global.u32 	%r311, [%rd2+88];
	setp.lt.s32 	%p88, %r311, %r310;
	selp.b32 	%r312, 22, %r309, %p88;
	min.s32 	%r313, %r311, %r310;
	ld.global.u32 	%r314, [%rd2+92];
	setp.lt.s32 	%p89, %r314, %r313;
	selp.b32 	%r315, 23, %r312, %p89;
	min.s32 	%r316, %r314, %r313;
	ld.global.u32 	%r317, [%rd2+96];
	setp.lt.s32 	%p90, %r317, %r316;
	selp.b32 	%r318, 24, %r315, %p90;
	min.s32 	%r319, %r317, %r316;
	ld.global.u32 	%r320, [%rd2+100];
	setp.lt.s32 	%p91, %r320, %r319;
	selp.b32 	%r321, 25, %r318, %p91;
	min.s32 	%r322, %r320, %r319;
	ld.global.u32 	%r323, [%rd2+104];
	setp.lt.s32 	%p92, %r323, %r322;
	selp.b32 	%r324, 26, %r321, %p92;
	min.s32 	%r325, %r323, %r322;
	ld.global.u32 	%r326, [%rd2+108];
	setp.lt.s32 	%p93, %r326, %r325;
	selp.b32 	%r327, 27, %r324, %p93;
	min.s32 	%r328, %r326, %r325;
	ld.global.u32 	%r329, [%rd2+112];
	setp.lt.s32 	%p94, %r329, %r328;
	selp.b32 	%r330, 28, %r327, %p94;
	min.s32 	%r331, %r329, %r328;
	ld.global.u32 	%r332, [%rd2+116];
	setp.lt.s32 	%p95, %r332, %r331;
	selp.b32 	%r333, 29, %r330, %p95;
	min.s32 	%r334, %r332, %r331;
	ld.global.u32 	%r335, [%rd2+120];
	setp.lt.s32 	%p96, %r335, %r334;
	selp.b32 	%r336, 30, %r333, %p96;
	min.s32 	%r337, %r335, %r334;
	ld.global.u32 	%r338, [%rd2+124];
	setp.lt.s32 	%p97, %r338, %r337;
	selp.b32 	%r344, 31, %r336, %p97;
	mul.wide.s32 	%rd17, %r344, 4;
	add.s64 	%rd18, %rd1, %rd17;
	ld.local.u32 	%r339, [%rd18];
	st.global.u32 	[%rd16], %r339;
	add.s64 	%rd19, %rd2, %rd17;
	mov.b32 	%r340, 1073741824;
	st.global.u32 	[%rd19], %r340;
	add.s32 	%r347, %r347, 1;
	add.s32 	%r346, %r346, 1;
	setp.ne.s32 	%p98, %r347, 32;
	@%p98 bra 	$L__BB5_5;
	ret;

}


// ===== COMPILED SASS (sm_100) =====

	.target	sm_100

	.elftype	@"ET_EXEC"


//--------------------- .note.nv.tkinfo           --------------------------
	.section	.note.nv.tkinfo,"",@"SHT_NOTE"
	.sectionflags	@"SHF_NOTE_NV_TKINFO"
	.tkinfo
        /*0018*/ 	.word	0x00000002
        /*0030*/ 	.string	""
        /*0030*/ 	.string	"ptxas"
        /*0030*/ 	.string	"Cuda compilation tools, release 13.0, V13.0.88"
        /*0030*/ 	.string	"Build cuda_13.0.r13.0/compiler.36424714_0"
        /*0030*/ 	.string	"-arch sm_100 -m 64 "



//--------------------- .note.nv.cuinfo           --------------------------
	.section	.note.nv.cuinfo,"",@"SHT_NOTE"
	.sectionflags	@"SHF_NOTE_NV_CUINFO"
        /*0018*/ 	.short	0x0002
        /*001a*/ 	.short	0x0064
        /*001c*/ 	.short	0x0082
	.zero		2


//--------------------- .nv.info                  --------------------------
	.section	.nv.info,"",@"SHT_CUDA_INFO"
	.align	4


	//----- nvinfo : EIATTR_REGCOUNT
	.align		4
        /*0000*/ 	.byte	0x04, 0x2f
        /*0002*/ 	.short	(.L_1 - .L_0)
	.align		4
.L_0:
        /*0004*/ 	.word	index@(_Z15distances_smallPiS_)
        /*0008*/ 	.word	0x0000001e


	//----- nvinfo : EIATTR_FRAME_SIZE
	.align		4
.L_1:
        /*000c*/ 	.byte	0x04, 0x11
        /*000e*/ 	.short	(.L_3 - .L_2)
	.align		4
.L_2:
        /*0010*/ 	.word	index@(_Z15distances_smallPiS_)
        /*0014*/ 	.word	0x00000000


	//----- nvinfo : EIATTR_REGCOUNT
	.align		4
.L_3:
        /*0018*/ 	.byte	0x04, 0x2f
        /*001a*/ 	.short	(.L_5 - .L_4)
	.align		4
.L_4:
        /*001c*/ 	.word	index@(_Z16distances_middlePiS_)
        /*0020*/ 	.word	0x0000001e


	//----- nvinfo : EIATTR_FRAME_SIZE
	.align		4
.L_5:
        /*0024*/ 	.byte	0x04, 0x11
        /*0026*/ 	.short	(.L_7 - .L_6)
	.align		4
.L_6:
        /*0028*/ 	.word	index@(_Z16distances_middlePiS_)
        /*002c*/ 	.word	0x00000000


	//----- nvinfo : EIATTR_REGCOUNT
	.align		4
.L_7:
        /*0030*/ 	.byte	0x04, 0x2f
        /*0032*/ 	.short	(.L_9 - .L_8)
	.align		4
.L_8:
        /*0034*/ 	.word	index@(_Z15distances_largePiS_)
        /*0038*/ 	.word	0x0000001e


	//----- nvinfo : EIATTR_FRAME_SIZE
	.align		4
.L_9:
        /*003c*/ 	.byte	0x04, 0x11
        /*003e*/ 	.short	(.L_11 - .L_10)
	.align		4
.L_10:
        /*0040*/ 	.word	index@(_Z15distances_largePiS_)
        /*0044*/ 	.word	0x00000000


	//----- nvinfo : EIATTR_REGCOUNT
	.align		4
.L_11:
        /*0048*/ 	.byte	0x04, 0x2f
        /*004a*/ 	.short	(.L_13 - .L_12)
	.align		4
.L_12:
        /*004c*/ 	.word	index@(_Z10sort_smallPiS_)
        /*0050*/ 	.word	0x0000001e


	//----- nvinfo : EIATTR_FRAME_SIZE
	.align		4
.L_13:
        /*0054*/ 	.byte	0x04, 0x11
        /*0056*/ 	.short	(.L_15 - .L_14)
	.align		4
.L_14:
        /*0058*/ 	.word	index@(_Z10sort_smallPiS_)
        /*005c*/ 	.word	0x00000000


	//----- nvinfo : EIATTR_REGCOUNT
	.align		4
.L_15:
        /*0060*/ 	.byte	0x04, 0x2f
        /*0062*/ 	.short	(.L_17 - .L_16)
	.align		4
.L_16:
        /*0064*/ 	.word	index@(_Z11sort_middlePiS_)
        /*0068*/ 	.word	0x00000020


	//----- nvinfo : EIATTR_FRAME_SIZE
	.align		4
.L_17:
        /*006c*/ 	.byte	0x04, 0x11
        /*006e*/ 	.short	(.L_19 - .L_18)
	.align		4
.L_18:
        /*0070*/ 	.word	index@(_Z11sort_middlePiS_)
        /*0074*/ 	.word	0x00000000


	//----- nvinfo : EIATTR_REGCOUNT
	.align		4
.L_19:
        /*0078*/ 	.byte	0x04, 0x2f
        /*007a*/ 	.short	(.L_21 - .L_20)
	.align		4
.L_20:
        /*007c*/ 	.word	index@(_Z10sort_largePiS_)
        /*0080*/ 	.word	0x00000021


	//----- nvinfo : EIATTR_FRAME_SIZE
	.align		4
.L_21:
        /*0084*/ 	.byte	0x04, 0x11
        /*0086*/ 	.short	(.L_23 - .L_22)
	.align		4
.L_22:
        /*0088*/ 	.word	index@(_Z10sort_largePiS_)
        /*008c*/ 	.word	0x00000080


	//----- nvinfo : EIATTR_MIN_STACK_SIZE
	.align		4
.L_23:
        /*0090*/ 	.byte	0x04, 0x12
        /*0092*/ 	.short	(.L_25 - .L_24)
	.align		4
.L_24:
        /*0094*/ 	.word	index@(_Z10sort_largePiS_)
        /*0098*/ 	.word	0x00000080


	//----- nvinfo : EIATTR_MIN_STACK_SIZE
	.align		4
.L_25:
        /*009c*/ 	.byte	0x04, 0x12
        /*009e*/ 	.short	(.L_27 - .L_26)
	.align		4
.L_26:
        /*00a0*/ 	.word	index@(_Z11sort_middlePiS_)
        /*00a4*/ 	.word	0x00000000


	//----- nvinfo : EIATTR_MIN_STACK_SIZE
	.align		4
.L_27:
        /*00a8*/ 	.byte	0x04, 0x12
        /*00aa*/ 	.short	(.L_29 - .L_28)
	.align		4
.L_28:
        /*00ac*/ 	.word	index@(_Z10sort_smallPiS_)
        /*00b0*/ 	.word	0x00000000


	//----- nvinfo : EIATTR_MIN_STACK_SIZE
	.align		4
.L_29:
        /*00b4*/ 	.byte	0x04, 0x12
        /*00b6*/ 	.short	(.L_31 - .L_30)
	.align		4
.L_30:
        /*00b8*/ 	.word	index@(_Z15distances_largePiS_)
        /*00bc*/ 	.word	0x00000000


	//----- nvinfo : EIATTR_MIN_STACK_SIZE
	.align		4
.L_31:
        /*00c0*/ 	.byte	0x04, 0x12
        /*00c2*/ 	.short	(.L_33 - .L_32)
	.align		4
.L_32:
        /*00c4*/ 	.word	index@(_Z16distances_middlePiS_)
        /*00c8*/ 	.word	0x00000000


	//----- nvinfo : EIATTR_MIN_STACK_SIZE
	.align		4
.L_33:
        /*00cc*/ 	.byte	0x04, 0x12
        /*00ce*/ 	.short	(.L_35 - .L_34)
	.align		4
.L_34:
        /*00d0*/ 	.word	index@(_Z15distances_smallPiS_)
        /*00d4*/ 	.word	0x00000000
.L_35:


//--------------------- .nv.compat                --------------------------
	.section	.nv.compat,"",@"SHT_CUDA_COMPAT_INFO"
	.align	4
        /*0000*/ 	.byte	0x02, 0x09, 0x00, 0x00, 0x02, 0x02, 0x01, 0x00, 0x02, 0x05, 0x05, 0x00, 0x03, 0x07, 0x01, 0x01
        /*0010*/ 	.byte	0x02, 0x03, 0x00, 0x00, 0x02, 0x06, 0x01, 0x00, 0x04, 0x0b, 0x08, 0x00, 0x09, 0x00, 0x00, 0x00
        /*0020*/ 	.byte	0x00, 0x00, 0x00, 0x00


//--------------------- .nv.info._Z10sort_largePiS_ --------------------------
	.section	.nv.info._Z10sort_largePiS_,"",@"SHT_CUDA_INFO"
	.sectionflags	@""
	.align	4


	//----- nvinfo : EIATTR_CUDA_API_VERSION
	.align		4
        /*0000*/ 	.byte	0x04, 0x37
        /*0002*/ 	.short	(.L_37 - .L_36)
.L_36:
        /*0004*/ 	.word	0x00000082


	//----- nvinfo : EIATTR_KPARAM_INFO
	.align		4
.L_37:
        /*0008*/ 	.byte	0x04, 0x17
        /*000a*/ 	.short	(.L_39 - .L_38)
.L_38:
        /*000c*/ 	.word	0x00000000
        /*0010*/ 	.short	0x0001
        /*0012*/ 	.short	0x0008
        /*0014*/ 	.byte	0x00, 0xf5, 0x21, 0x00


	//----- nvinfo : EIATTR_KPARAM_INFO
	.align		4
.L_39:
        /*0018*/ 	.byte	0x04, 0x17
        /*001a*/ 	.short	(.L_41 - .L_40)
.L_40:
        /*001c*/ 	.word	0x00000000
        /*0020*/ 	.short	0x0000
        /*0022*/ 	.short	0x0000
        /*0024*/ 	.byte	0x00, 0xf5, 0x21, 0x00


	//----- nvinfo : EIATTR_SPARSE_MMA_MASK
	.align		4
.L_41:
        /*0028*/ 	.byte	0x03, 0x50
        /*002a*/ 	.short	0x0000


	//----- nvinfo : EIATTR_MAXREG_COUNT
	.align		4
        /*002c*/ 	.byte	0x03, 0x1b
        /*002e*/ 	.short	0x00ff


	//----- nvinfo : EIATTR_MERCURY_ISA_VERSION
	.align		4
        /*0030*/ 	.byte	0x03, 0x5f
        /*0032*/ 	.short	0x0101


	//----- nvinfo : EIATTR_VRC_CTA_INIT_COUNT
	.align		4
        /*0034*/ 	.byte	0x02, 0x4a
	.zero		1
	.zero		1


	//----- nvinfo : EIATTR_EXIT_INSTR_OFFSETS
	.align		4
        /*0038*/ 	.byte	0x04, 0x1c
        /*003a*/ 	.short	(.L_43 - .L_42)


	//   ....[0]....
.L_42:
        /*003c*/ 	.word	0x00001cf0


	//----- nvinfo : EIATTR_CRS_STACK_SIZE
	.align		4
.L_43:
        /*0040*/ 	.byte	0x04, 0x1e
        /*0042*/ 	.short	(.L_45 - .L_44)
.L_44:
        /*0044*/ 	.word	0x00000000


	//----- nvinfo : EIATTR_CBANK_PARAM_SIZE
	.align		4
.L_45:
        /*0048*/ 	.byte	0x03, 0x19
        /*004a*/ 	.short	0x0010


	//----- nvinfo : EIATTR_PARAM_CBANK
	.align		4
        /*004c*/ 	.byte	0x04, 0x0a
        /*004e*/ 	.short	(.L_47 - .L_46)
	.align		4
.L_46:
        /*0050*/ 	.word	index@(.nv.constant0._Z10sort_largePiS_)
        /*0054*/ 	.short	0x0380
        /*0056*/ 	.short	0x0010


	//----- nvinfo : EIATTR_SW_WAR
	.align		4
.L_47:
        /*0058*/ 	.byte	0x04, 0x36
        /*005a*/ 	.short	(.L_49 - .L_48)
.L_48:
        /*005c*/ 	.word	0x00000008
.L_49:


//--------------------- .nv.info._Z11sort_middlePiS_ --------------------------
	.section	.nv.info._Z11sort_middlePiS_,"",@"SHT_CUDA_INFO"
	.sectionflags	@""
	.align	4


	//----- nvinfo : EIATTR_CUDA_API_VERSION
	.align		4
        /*0000*/ 	.byte	0x04, 0x37
        /*0002*/ 	.short	(.L_51 - .L_50)
.L_50:
        /*0004*/ 	.word	0x00000082


	//----- nvinfo : EIATTR_KPARAM_INFO
	.align		4
.L_51:
        /*0008*/ 	.byte	0x04, 0x17
        /*000a*/ 	.short	(.L_53 - .L_52)
.L_52:
        /*000c*/ 	.word	0x00000000
        /*0010*/ 	.short	0x0001
        /*0012*/ 	.short	0x0008
        /*0014*/ 	.byte	0x00, 0xf5, 0x21, 0x00


	//----- nvinfo : EIATTR_KPARAM_INFO
	.align		4
.L_53:
        /*0018*/ 	.byte	0x04, 0x17
        /*001a*/ 	.short	(.L_55 - .L_54)
.L_54:
        /*001c*/ 	.word	0x00000000
        /*0020*/ 	.short	0x0000
        /*0022*/ 	.short	0x0000
        /*0024*/ 	.byte	0x00, 0xf5, 0x21, 0x00


	//----- nvinfo : EIATTR_SPARSE_MMA_MASK
	.align		4
.L_55:
        /*0028*/ 	.byte	0x03, 0x50
        /*002a*/ 	.short	0x0000


	//----- nvinfo : EIATTR_MAXREG_COUNT
	.align		4
        /*002c*/ 	.byte	0x03, 0x1b
        /*002e*/ 	.short	0x00ff


	//----- nvinfo : EIATTR_MERCURY_ISA_VERSION
	.align		4
        /*0030*/ 	.byte	0x03, 0x5f
        /*0032*/ 	.short	0x0101


	//----- nvinfo : EIATTR_VRC_CTA_INIT_COUNT
	.align		4
        /*0034*/ 	.byte	0x02, 0x4a
	.zero		1
	.zero		1


	//----- nvinfo : EIATTR_EXIT_INSTR_OFFSETS
	.align		4
        /*0038*/ 	.byte	0x04, 0x1c
        /*003a*/ 	.short	(.L_57 - .L_56)


	//   ....[0]....
.L_56:
        /*003c*/ 	.word	0x00001350


	//----- nvinfo : EIATTR_CRS_STACK_SIZE
	.align		4
.L_57:
        /*0040*/ 	.byte	0x04, 0x1e
        /*0042*/ 	.short	(.L_59 - .L_58)
.L_58:
        /*0044*/ 	.word	0x00000000


	//----- nvinfo : EIATTR_CBANK_PARAM_SIZE
	.align		4
.L_59:
        /*0048*/ 	.byte	0x03, 0x19
        /*004a*/ 	.short	0x0010


	//----- nvinfo : EIATTR_PARAM_CBANK
	.align		4
        /*004c*/ 	.byte	0x04, 0x0a
        /*004e*/ 	.short	(.L_61 - .L_60)
	.align		4
.L_60:
        /*0050*/ 	.word	index@(.nv.constant0._Z11sort_middlePiS_)
        /*0054*/ 	.short	0x0380
        /*0056*/ 	.short	0x0010


	//----- nvinfo : EIATTR_SW_WAR
	.align		4
.L_61:
        /*0058*/ 	.byte	0x04, 0x36
        /*005a*/ 	.short	(.L_63 - .L_62)
.L_62:
        /*005c*/ 	.word	0x00000008
.L_63:


//--------------------- .nv.info._Z10sort_smallPiS_ --------------------------
	.section	.nv.info._Z10sort_smallPiS_,"",@"SHT_CUDA_INFO"
	.sectionflags	@""
	.align	4


	//----- nvinfo : EIATTR_CUDA_API_VERSION
	.align		4
        /*0000*/ 	.byte	0x04, 0x37
        /*0002*/ 	.short	(.L_65 - .L_64)
.L_64:
        /*0004*/ 	.word	0x00000082


	//----- nvinfo : EIATTR_KPARAM_INFO
	.align		4
.L_65:
        /*0008*/ 	.byte	0x04, 0x17
        /*000a*/ 	.short	(.L_67 - .L_66)
.L_66:
        /*000c*/ 	.word	0x00000000
        /*0010*/ 	.short	0x0001
        /*0012*/ 	.short	0x0008
        /*0014*/ 	.byte	0x00, 0xf5, 0x21, 0x00


	//----- nvinfo : EIATTR_KPARAM_INFO
	.align		4
.L_67:
        /*0018*/ 	.byte	0x04, 0x17
        /*001a*/ 	.short	(.L_69 - .L_68)
.L_68:
        /*001c*/ 	.word	0x00000000
        /*0020*/ 	.short	0x0000
        /*0022*/ 	.short	0x0000
        /*0024*/ 	.byte	0x00, 0xf5, 0x21, 0x00


	//----- nvinfo : EIATTR_SPARSE_MMA_MASK
	.align		4
.L_69:
        /*0028*/ 	.byte	0x03, 0x50
        /*002a*/ 	.short	0x0000


	//----- nvinfo : EIATTR_MAXREG_COUNT
	.align		4
        /*002c*/ 	.byte	0x03, 0x1b
        /*002e*/ 	.short	0x00ff


	//----- nvinfo : EIATTR_MERCURY_ISA_VERSION
	.align		4
        /*0030*/ 	.byte	0x03, 0x5f
        /*0032*/ 	.short	0x0101


	//----- nvinfo : EIATTR_VRC_CTA_INIT_COUNT
	.align		4
        /*0034*/ 	.byte	0x02, 0x4a
	.zero		1
	.zero		1


	//----- nvinfo : EIATTR_EXIT_INSTR_OFFSETS
	.align		4
        /*0038*/ 	.byte	0x04, 0x1c
        /*003a*/ 	.short	(.L_71 - .L_70)


	//   ....[0]....
.L_70:
        /*003c*/ 	.word	0x000023d0


	//----- nvinfo : EIATTR_CRS_STACK_SIZE
	.align		4
.L_71:
        /*0040*/ 	.byte	0x04, 0x1e
        /*0042*/ 	.short	(.L_73 - .L_72)
.L_72:
        /*0044*/ 	.word	0x00000000


	//----- nvinfo : EIATTR_CBANK_PARAM_SIZE
	.align		4
.L_73:
        /*0048*/ 	.byte	0x03, 0x19
        /*004a*/ 	.short	0x0010


	//----- nvinfo : EIATTR_PARAM_CBANK
	.align		4
        /*004c*/ 	.byte	0x04, 0x0a
        /*004e*/ 	.short	(.L_75 - .L_74)
	.align		4
.L_74:
        /*0050*/ 	.word	index@(.nv.constant0._Z10sort_smallPiS_)
        /*0054*/ 	.short	0x0380
        /*0056*/ 	.short	0x0010


	//----- nvinfo : EIATTR_SW_WAR
	.align		4
.L_75:
        /*0058*/ 	.byte	0x04, 0x36
        /*005a*/ 	.short	(.L_77 - .L_76)
.L_76:
        /*005c*/ 	.word	0x00000008
.L_77:


//--------------------- .nv.info._Z15distances_largePiS_ --------------------------
	.section	.nv.info._Z15distances_largePiS_,"",@"SHT_CUDA_INFO"
	.sectionflags	@""
	.align	4


	//----- nvinfo : EIATTR_CUDA_API_VERSION
	.align		4
        /*0000*/ 	.byte	0x04, 0x37
        /*0002*/ 	.short	(.L_79 - .L_78)
.L_78:
        /*0004*/ 	.word	0x00000082


	//----- nvinfo : EIATTR_KPARAM_INFO
	.align		4
.L_79:
        /*0008*/ 	.byte	0x04, 0x17
        /*000a*/ 	.short	(.L_81 - .L_80)
.L_80:
        /*000c*/ 	.word	0x00000000
        /*0010*/ 	.short	0x0001
        /*0012*/ 	.short	0x0008
        /*0014*/ 	.byte	0x00, 0xf5, 0x21, 0x00


	//----- nvinfo : EIATTR_KPARAM_INFO
	.align		4
.L_81:
        /*0018*/ 	.byte	0x04, 0x17
        /*001a*/ 	.short	(.L_83 - .L_82)
.L_82:
        /*001c*/ 	.word	0x00000000
        /*0020*/ 	.short	0x0000
        /*0022*/ 	.short	0x0000
        /*0024*/ 	.byte	0x00, 0xf5, 0x21, 0x00


	//----- nvinfo : EIATTR_SPARSE_MMA_MASK
	.align		4
.L_83:
        /*0028*/ 	.byte	0x03, 0x50
        /*002a*/ 	.short	0x0000


	//----- nvinfo : EIATTR_MAXREG_COUNT
	.align		4
        /*002c*/ 	.byte	0x03, 0x1b
        /*002e*/ 	.short	0x00ff


	//----- nvinfo : EIATTR_NUM_BARRIERS
	.align		4
        /*0030*/ 	.byte	0x02, 0x4c
        /*0032*/ 	.byte	0x01
	.zero		1


	//----- nvinfo : EIATTR_MERCURY_ISA_VERSION
	.align		4
        /*0034*/ 	.byte	0x03, 0x5f
        /*0036*/ 	.short	0x0101


	//----- nvinfo : EIATTR_VRC_CTA_INIT_COUNT
	.align		4
        /*0038*/ 	.byte	0x02, 0x4a
	.zero		1
	.zero		1


	//----- nvinfo : EIATTR_EXIT_INSTR_OFFSETS
	.align		4
        /*003c*/ 	.byte	0x04, 0x1c
        /*003e*/ 	.short	(.L_85 - .L_84)


	//   ....[0]....
.L_84:
        /*0040*/ 	.word	0x00000bf0


	//   ....[1]....
        /*0044*/ 	.word	0x00000c10


	//   ....[2]....
        /*0048*/ 	.word	0x00000c70


	//----- nvinfo : EIATTR_CRS_STACK_SIZE
	.align		4
.L_85:
        /*004c*/ 	.byte	0x04, 0x1e
        /*004e*/ 	.short	(.L_87 - .L_86)
.L_86:
        /*0050*/ 	.word	0x00000000


	//----- nvinfo : EIATTR_CBANK_PARAM_SIZE
	.align		4
.L_87:
        /*0054*/ 	.byte	0x03, 0x19
        /*0056*/ 	.short	0x0010


	//----- nvinfo : EIATTR_PARAM_CBANK
	.align		4
        /*0058*/ 	.byte	0x04, 0x0a
        /*005a*/ 	.short	(.L_89 - .L_88)
	.align		4
.L_88:
        /*005c*/ 	.word	index@(.nv.constant0._Z15distances_largePiS_)
        /*0060*/ 	.short	0x0380
        /*0062*/ 	.short	0x0010


	//----- nvinfo : EIATTR_SW_WAR
	.align		4
.L_89:
        /*0064*/ 	.byte	0x04, 0x36
        /*0066*/ 	.short	(.L_91 - .L_90)
.L_90:
        /*0068*/ 	.word	0x00000008
.L_91:


//--------------------- .nv.info._Z16distances_middlePiS_ --------------------------
	.section	.nv.info._Z16distances_middlePiS_,"",@"SHT_CUDA_INFO"
	.sectionflags	@""
	.align	4


	//----- nvinfo : EIATTR_CUDA_API_VERSION
	.align		4
        /*0000*/ 	.byte	0x04, 0x37
        /*0002*/ 	.short	(.L_93 - .L_92)
.L_92:
        /*0004*/ 	.word	0x00000082


	//----- nvinfo : EIATTR_KPARAM_INFO
	.align		4
.L_93:
        /*0008*/ 	.byte	0x04, 0x17
        /*000a*/ 	.short	(.L_95 - .L_94)
.L_94:
        /*000c*/ 	.word	0x00000000
        /*0010*/ 	.short	0x0001
        /*0012*/ 	.short	0x0008
        /*0014*/ 	.byte	0x00, 0xf5, 0x21, 0x00


	//----- nvinfo : EIATTR_KPARAM_INFO
	.align		4
.L_95:
        /*0018*/ 	.byte	0x04, 0x17
        /*001a*/ 	.short	(.L_97 - .L_96)
.L_96:
        /*001c*/ 	.word	0x00000000
        /*0020*/ 	.short	0x0000
        /*0022*/ 	.short	0x0000
        /*0024*/ 	.byte	0x00, 0xf5, 0x21, 0x00


	//----- nvinfo : EIATTR_SPARSE_MMA_MASK
	.align		4
.L_97:
        /*0028*/ 	.byte	0x03, 0x50
        /*002a*/ 	.short	0x0000


	//----- nvinfo : EIATTR_MAXREG_COUNT
	.align		4
        /*002c*/ 	.byte	0x03, 0x1b
        /*002e*/ 	.short	0x00ff


	//----- nvinfo : EIATTR_NUM_BARRIERS
	.align		4
        /*0030*/ 	.byte	0x02, 0x4c
        /*0032*/ 	.byte	0x01
	.zero		1


	//----- nvinfo : EIATTR_MERCURY_ISA_VERSION
	.align		4
        /*0034*/ 	.byte	0x03, 0x5f
        /*0036*/ 	.short	0x0101


	//----- nvinfo : EIATTR_VRC_CTA_INIT_COUNT
	.align		4
        /*0038*/ 	.byte	0x02, 0x4a
	.zero		1
	.zero		1


	//----- nvinfo : EIATTR_EXIT_INSTR_OFFSETS
	.align		4
        /*003c*/ 	.byte	0x04, 0x1c
        /*003e*/ 	.short	(.L_99 - .L_98)


	//   ....[0]....
.L_98:
        /*0040*/ 	.word	0x00000be0


	//   ....[1]....
        /*0044*/ 	.word	0x00000c00


	//   ....[2]....
        /*0048*/ 	.word	0x00000c60


	//----- nvinfo : EIATTR_CRS_STACK_SIZE
	.align		4
.L_99:
        /*004c*/ 	.byte	0x04, 0x1e
        /*004e*/ 	.short	(.L_101 - .L_100)
.L_100:
        /*0050*/ 	.word	0x00000000


	//----- nvinfo : EIATTR_CBANK_PARAM_SIZE
	.align		4
.L_101:
        /*0054*/ 	.byte	0x03, 0x19
        /*0056*/ 	.short	0x0010


	//----- nvinfo : EIATTR_PARAM_CBANK
	.align		4
        /*0058*/ 	.byte	0x04, 0x0a
        /*005a*/ 	.short	(.L_103 - .L_102)
	.align		4
.L_102:
        /*005c*/ 	.word	index@(.nv.constant0._Z16distances_middlePiS_)
        /*0060*/ 	.short	0x0380
        /*0062*/ 	.short	0x0010


	//----- nvinfo : EIATTR_SW_WAR
	.align		4
.L_103:
        /*0064*/ 	.byte	0x04, 0x36
        /*0066*/ 	.short	(.L_105 - .L_104)
.L_104:
        /*0068*/ 	.word	0x00000008
.L_105:


//--------------------- .nv.info._Z15distances_smallPiS_ --------------------------
	.section	.nv.info._Z15distances_smallPiS_,"",@"SHT_CUDA_INFO"
	.sectionflags	@""
	.align	4


	//----- nvinfo : EIATTR_CUDA_API_VERSION
	.align		4
        /*0000*/ 	.byte	0x04, 0x37
        /*0002*/ 	.short	(.L_107 - .L_106)
.L_106:
        /*0004*/ 	.word	0x00000082


	//----- nvinfo : EIATTR_KPARAM_INFO
	.align		4
.L_107:
        /*0008*/ 	.byte	0x04, 0x17
        /*000a*/ 	.short	(.L_109 - .L_108)
.L_108:
        /*000c*/ 	.word	0x00000000
        /*0010*/ 	.short	0x0001
        /*0012*/ 	.short	0x0008
        /*0014*/ 	.byte	0x00, 0xf5, 0x21, 0x00


	//----- nvinfo : EIATTR_KPARAM_INFO
	.align		4
.L_109:
        /*0018*/ 	.byte	0x04, 0x17
        /*001a*/ 	.short	(.L_111 - .L_110)
.L_110:
        /*001c*/ 	.word	0x00000000
        /*0020*/ 	.short	0x0000
        /*0022*/ 	.short	0x0000
        /*0024*/ 	.byte	0x00, 0xf5, 0x21, 0x00


	//----- nvinfo : EIATTR_SPARSE_MMA_MASK
	.align		4
.L_111:
        /*0028*/ 	.byte	0x03, 0x50
        /*002a*/ 	.short	0x0000


	//----- nvinfo : EIATTR_MAXREG_COUNT
	.align		4
        /*002c*/ 	.byte	0x03, 0x1b
        /*002e*/ 	.short	0x00ff


	//----- nvinfo : EIATTR_NUM_BARRIERS
	.align		4
        /*0030*/ 	.byte	0x02, 0x4c
        /*0032*/ 	.byte	0x01
	.zero		1


	//----- nvinfo : EIATTR_MERCURY_ISA_VERSION
	.align		4
        /*0034*/ 	.byte	0x03, 0x5f
        /*0036*/ 	.short	0x0101


	//----- nvinfo : EIATTR_VRC_CTA_INIT_COUNT
	.align		4
        /*0038*/ 	.byte	0x02, 0x4a
	.zero		1
	.zero		1


	//----- nvinfo : EIATTR_EXIT_INSTR_OFFSETS
	.align		4
        /*003c*/ 	.byte	0x04, 0x1c
        /*003e*/ 	.short	(.L_113 - .L_112)


	//   ....[0]....
.L_112:
        /*0040*/ 	.word	0x00000bb0


	//   ....[1]....
        /*0044*/ 	.word	0x00000bd0


	//   ....[2]....
        /*0048*/ 	.word	0x00000c30


	//----- nvinfo : EIATTR_CRS_STACK_SIZE
	.align		4
.L_113:
        /*004c*/ 	.byte	0x04, 0x1e
        /*004e*/ 	.short	(.L_115 - .L_114)
.L_114:
        /*0050*/ 	.word	0x00000000


	//----- nvinfo : EIATTR_CBANK_PARAM_SIZE
	.align		4
.L_115:
        /*0054*/ 	.byte	0x03, 0x19
        /*0056*/ 	.short	0x0010


	//----- nvinfo : EIATTR_PARAM_CBANK
	.align		4
        /*0058*/ 	.byte	0x04, 0x0a
        /*005a*/ 	.short	(.L_117 - .L_116)
	.align		4
.L_116:
        /*005c*/ 	.word	index@(.nv.constant0._Z15distances_smallPiS_)
        /*0060*/ 	.short	0x0380
        /*0062*/ 	.short	0x0010


	//----- nvinfo : EIATTR_SW_WAR
	.align		4
.L_117:
        /*0064*/ 	.byte	0x04, 0x36
        /*0066*/ 	.short	(.L_119 - .L_118)
.L_118:
        /*0068*/ 	.word	0x00000008
.L_119:


//--------------------- .nv.callgraph             --------------------------
	.section	.nv.callgraph,"",@"SHT_CUDA_CALLGRAPH"
	.align	4
	.sectionentsize	8
	.align		4
        /*0000*/ 	.word	0x00000000
	.align		4
        /*0004*/ 	.word	0xffffffff
	.align		4
        /*0008*/ 	.word	0x00000000
	.align		4
        /*000c*/ 	.word	0xfffffffe
	.align		4
        /*0010*/ 	.word	0x00000000
	.align		4
        /*0014*/ 	.word	0xfffffffd
	.align		4
        /*0018*/ 	.word	0x00000000
	.align		4
        /*001c*/ 	.word	0xfffffffc


//--------------------- .text._Z10sort_largePiS_  --------------------------
	.section	.text._Z10sort_largePiS_,"ax",@progbits
	.align	128
        .global         _Z10sort_largePiS_
        .type           _Z10sort_largePiS_,@function
        .size           _Z10sort_largePiS_,(.L_x_34 - _Z10sort_largePiS_)
        .other          _Z10sort_largePiS_,@"STO_CUDA_ENTRY STV_DEFAULT"
_Z10sort_largePiS_:
.text._Z10sort_largePiS_:
[----:B------:R-:W0:Y:S01]  /*0000*/  LDC R1, c[0x0][0x37c] ;  /* 0x0000df00ff017b82 */ /* 0x000e220000000800 */
[----:B------:R-:W1:Y:S01]  /*0010*/  S2R R21, SR_CTAID.X ;  /* 0x0000000000157919 */ /* 0x000e620000002500 */
[----:B------:R-:W1:Y:S06]  /*0020*/  LDCU UR4, c[0x0][0x360] ;  /* 0x00006c00ff0477ac */ /* 0x000e6c0008000800 */
[----:B------:R-:W2:Y:S01]  /*0030*/  LDC.64 R24, c[0x0][0x380] ;  /* 0x0000e000ff187b82 */ /* 0x000ea20000000a00 */
[----:B0-----:R-:W-:Y:S01]  /*0040*/  VIADD R1, R1, 0xffffff80 ;  /* 0xffffff8001017836 */ /* 0x001fe20000000000 */
[----:B------:R-:W1:Y:S01]  /*0050*/  S2R R0, SR_TID.X ;  /* 0x0000000000007919 */ /* 0x000e620000002100 */
[----:B------:R-:W0:Y:S01]  /*0060*/  LDCU.64 UR6, c[0x0][0x358] ;  /* 0x00006b00ff0677ac */ /* 0x000e220008000a00 */
[----:B-1----:R-:W-:-:S04]  /*0070*/  IMAD R21, R21, UR4, R0 ;  /* 0x0000000415157c24 */ /* 0x002fc8000f8e0200 */
[----:B------:R-:W-:-:S04]  /*0080*/  IMAD.SHL.U32 R3, R21, 0x4000, RZ ;  /* 0x0000400015037824 */ /* 0x000fc800078e00ff */
[----:B--2---:R-:W-:-:S05]  /*0090*/  IMAD.WIDE R24, R3, 0x4, R24 ;  /* 0x0000000403187825 */ /* 0x004fca00078e0218 */
[----:B0-----:R-:W2:Y:S04]  /*00a0*/  LDG.E R20, desc[UR6][R24.64] ;  /* 0x0000000618147981 */ /* 0x001ea8000c1e1900 */
[----:B------:R-:W3:Y:S04]  /*00b0*/  LDG.E R19, desc[UR6][R24.64+0x4] ;  /* 0x0000040618137981 */ /* 0x000ee8000c1e1900 */
[----:B------:R-:W4:Y:S04]  /*00c0*/  LDG.E R18, desc[UR6][R24.64+0x8] ;  /* 0x0000080618127981 */ /* 0x000f28000c1e1900 */
[----:B------:R-:W5:Y:S04]  /*00d0*/  LDG.E R0, desc[UR6][R24.64+0xc] ;  /* 0x00000c0618007981 */ /* 0x000f68000c1e1900 */
[----:B------:R-:W5:Y:S04]  /*00e0*/  LDG.E R2, desc[UR6][R24.64+0x10] ;  /* 0x0000100618027981 */ /* 0x000f68000c1e1900 */
[----:B------:R-:W5:Y:S04]  /*00f0*/  LDG.E R3, desc[UR6][R24.64+0x14] ;  /* 0x0000140618037981 */ /* 0x000f68000c1e1900 */
[----:B------:R-:W5:Y:S04]  /*0100*/  LDG.E R12, desc[UR6][R24.64+0x18] ;  /* 0x00001806180c7981 */ /* 0x000f68000c1e1900 */
[----:B------:R-:W5:Y:S04]  /*0110*/  LDG.E R13, desc[UR6][R24.64+0x1c] ;  /* 0x00001c06180d7981 */ /* 0x000f68000c1e1900 */
[----:B------:R-:W5:Y:S04]  /*0120*/  LDG.E R14, desc[UR6][R24.64+0x20] ;  /* 0x00002006180e7981 */ /* 0x000f68000c1e1900 */
[----:B------:R-:W5:Y:S04]  /*0130*/  LDG.E R15, desc[UR6][R24.64+0x24] ;  /* 0x00002406180f7981 */ /* 0x000f68000c1e1900 */
[----:B------:R-:W5:Y:S01]  /*0140*/  LDG.E R16, desc[UR6][R24.64+0x28] ;  /* 0x0000280618107981 */ /* 0x000f62000c1e1900 */
[----:B------:R-:W-:-:S02]  /*0150*/  IMAD.MOV.U32 R5, RZ, RZ, 0x1 ;  /* 0x00000001ff057424 */ /* 0x000fc400078e00ff */
[----:B------:R-:W-:Y:S01]  /*0160*/  IMAD.MOV.U32 R6, RZ, RZ, 0x2 ;  /* 0x00000002ff067424 */ /* 0x000fe200078e00ff */
[----:B------:R-:W5:Y:S01]  /*0170*/  LDG.E R17, desc[UR6][R24.64+0x2c] ;  /* 0x00002c0618117981 */ /* 0x000f62000c1e1900 */
[----:B------:R-:W-:Y:S02]  /*0180*/  IMAD.MOV.U32 R8, RZ, RZ, 0x8 ;  /* 0x00000008ff087424 */ /* 0x000fe400078e00ff */
[----:B------:R-:W-:Y:S01]  /*0190*/  IMAD.MOV.U32 R7, RZ, RZ, 0x3 ;  /* 0x00000003ff077424 */ /* 0x000fe200078e00ff */
[----:B------:R-:W5:Y:S01]  /*01a0*/  LDG.E R23, desc[UR6][R24.64+0x30] ;  /* 0x0000300618177981 */ /* 0x000f62000c1e1900 */
[----:B------:R-:W-:Y:S02]  /*01b0*/  IMAD.MOV.U32 R9, RZ, RZ, 0x9 ;  /* 0x00000009ff097424 */ /* 0x000fe400078e00ff */
[----:B------:R-:W-:Y:S01]  /*01c0*/  IMAD.MOV.U32 R10, RZ, RZ, 0xa ;  /* 0x0000000aff0a7424 */ /* 0x000fe200078e00ff */
[----:B------:R-:W5:Y:S01]  /*01d0*/  LDG.E R22, desc[UR6][R24.64+0x34] ;  /* 0x0000340618167981 */ /* 0x000f62000c1e1900 */
[----:B------:R-:W-:-:S02]  /*01e0*/  IMAD.MOV.U32 R11, RZ, RZ, 0xb ;  /* 0x0000000bff0b7424 */ /* 0x000fc400078e00ff */
[----:B------:R-:W-:Y:S01]  /*01f0*/  IMAD.MOV.U32 R4, RZ, RZ, RZ ;  /* 0x000000ffff047224 */ /* 0x000fe200078e00ff */
[----:B------:R-:W5:Y:S04]  /*0200*/  LDG.E R26, desc[UR6][R24.64+0x44] ;  /* 0x00004406181a7981 */ /* 0x000f68000c1e1900 */
[----:B------:R0:W-:Y:S04]  /*0210*/  STL.128 [R1+0x20], R8 ;  /* 0x0000200801007387 */ /* 0x0001e80000100c00 */
[----:B------:R1:W-:Y:S04]  /*0220*/  STL.128 [R1], R4 ;  /* 0x0000000401007387 */ /* 0x0003e80000100c00 */
[----:B------:R-:W5:Y:S04]  /*0230*/  LDG.E R29, desc[UR6][R24.64+0x64] ;  /* 0x00006406181d7981 */ /* 0x000f68000c1e1900 */
[----:B------:R-:W5:Y:S04]  /*0240*/  LDG.E R30, desc[UR6][R24.64+0x68] ;  /* 0x00006806181e7981 */ /* 0x000f68000c1e1900 */
[----:B0-----:R-:W5:Y:S01]  /*0250*/  LDG.E R8, desc[UR6][R24.64+0x38] ;  /* 0x0000380618087981 */ /* 0x001f62000c1e1900 */
[----:B-1----:R-:W-:-:S03]  /*0260*/  IMAD.MOV.U32 R4, RZ, RZ, 0x4 ;  /* 0x00000004ff047424 */ /* 0x002fc600078e00ff */
[----:B------:R-:W5:Y:S01]  /*0270*/  LDG.E R10, desc[UR6][R24.64+0x3c] ;  /* 0x00003c06180a7981 */ /* 0x000f62000c1e1900 */
[----:B------:R-:W-:Y:S02]  /*0280*/  IMAD.MOV.U32 R5, RZ, RZ, 0x5 ;  /* 0x00000005ff057424 */ /* 0x000fe400078e00ff */
[----:B------:R-:W-:Y:S01]  /*0290*/  IMAD.MOV.U32 R6, RZ, RZ, 0x6 ;  /* 0x00000006ff067424 */ /* 0x000fe200078e00ff */
[----:B------:R-:W5:Y:S01]  /*02a0*/  LDG.E R9, desc[UR6][R24.64+0x40] ;  /* 0x0000400618097981 */ /* 0x000f62000c1e1900 */
[----:B------:R-:W-:-:S03]  /*02b0*/  IMAD.MOV.U32 R7, RZ, RZ, 0x7 ;  /* 0x00000007ff077424 */ /* 0x000fc600078e00ff */
[----:B------:R-:W5:Y:S04]  /*02c0*/  LDG.E R11, desc[UR6][R24.64+0x48] ;  /* 0x00004806180b7981 */ /* 0x000f68000c1e1900 */
[----:B------:R0:W-:Y:S02]  /*02d0*/  STL.128 [R1+0x10], R4 ;  /* 0x0000100401007387 */ /* 0x0001e40000100c00 */
[----:B0-----:R-:W-:Y:S02]  /*02e0*/  IMAD.MOV.U32 R4, RZ, RZ, 0xc ;  /* 0x0000000cff047424 */ /* 0x001fe400078e00ff */
[----:B------:R-:W-:Y:S02]  /*02f0*/  IMAD.MOV.U32 R5, RZ, RZ, 0xd ;  /* 0x0000000dff057424 */ /* 0x000fe400078e00ff */
[----:B------:R-:W-:-:S02]  /*0300*/  IMAD.MOV.U32 R6, RZ, RZ, 0xe ;  /* 0x0000000eff067424 */ /* 0x000fc400078e00ff */
[----:B------:R-:W-:-:S05]  /*0310*/  IMAD.MOV.U32 R7, RZ, RZ, 0xf ;  /* 0x0000000fff077424 */ /* 0x000fca00078e00ff */
[----:B------:R0:W-:Y:S02]  /*0320*/  STL.128 [R1+0x30], R4 ;  /* 0x0000300401007387 */ /* 0x0001e40000100c00 */
[----:B0-----:R-:W-:Y:S02]  /*0330*/  IMAD.MOV.U32 R4, RZ, RZ, 0x10 ;  /* 0x00000010ff047424 */ /* 0x001fe400078e00ff */
[----:B------:R-:W-:Y:S02]  /*0340*/  IMAD.MOV.U32 R5, RZ, RZ, 0x11 ;  /* 0x00000011ff057424 */ /* 0x000fe400078e00ff */
[----:B------:R-:W-:Y:S02]  /*0350*/  IMAD.MOV.U32 R6, RZ, RZ, 0x12 ;  /* 0x00000012ff067424 */ /* 0x000fe400078e00ff */
[----:B------:R-:W-:-:S05]  /*0360*/  IMAD.MOV.U32 R7, RZ, RZ, 0x13 ;  /* 0x00000013ff077424 */ /* 0x000fca00078e00ff */
[----:B------:R0:W-:Y:S04]  /*0370*/  STL.128 [R1+0x40], R4 ;  /* 0x0000400401007387 */ /* 0x0001e80000100c00 */
[----:B0-----:R-:W5:Y:S01]  /*0380*/  LDG.E R4, desc[UR6][R24.64+0x4c] ;  /* 0x00004c0618047981 */ /* 0x001f62000c1e1900 */
[----:B--2---:R-:W-:-:S03]  /*0390*/  VIMNMX R28, PT, PT, RZ, R20, !PT ;  /* 0x00000014ff1c7248 */ /* 0x004fc60007fe0100 */
[----:B------:R-:W2:Y:S01]  /*03a0*/  LDG.E R20, desc[UR6][R24.64+0x50] ;  /* 0x0000500618147981 */ /* 0x000ea2000c1e1900 */
[----:B---3--:R-:W-:Y:S02]  /*03b0*/  VIMNMX R27, PT, PT, R28, R19, !PT ;  /* 0x000000131c1b7248 */ /* 0x008fe40007fe0100 */
[----:B------:R-:W-:Y:S02]  /*03c0*/  ISETP.GT.AND P0, PT, R19, R28, PT ;  /* 0x0000001c1300720c */ /* 0x000fe40003f04270 */
[----:B------:R-:W3:Y:S01]  /*03d0*/  LDG.E R19, desc[UR6][R24.64+0x54] ;  /* 0x0000540618137981 */ /* 0x000ee2000c1e1900 */
[----:B----4-:R-:W-:Y:S02]  /*03e0*/  ISETP.GT.AND P2, PT, R18, R27, PT ;  /* 0x0000001b1200720c */ /* 0x010fe40003f44270 */
[----:B------:R-:W-:Y:S01]  /*03f0*/  VIMNMX R27, PT, PT, R27, R18, !PT ;  /* 0x000000121b1b7248 */ /* 0x000fe20007fe0100 */
[----:B------:R-:W4:Y:S04]  /*0400*/  LDG.E R28, desc[UR6][R24.64+0x5c] ;  /* 0x00005c06181c7981 */ /* 0x000f28000c1e1900 */
[----:B------:R-:W4:Y:S01]  /*0410*/  LDG.E R18, desc[UR6][R24.64+0x58] ;  /* 0x0000580618127981 */ /* 0x000f22000c1e1900 */
[----:B-----5:R-:W-:-:S02]  /*0420*/  ISETP.GT.AND P6, PT, R0, R27, PT ;  /* 0x0000001b0000720c */ /* 0x020fc40003fc4270 */
[----:B------:R-:W-:Y:S02]  /*0430*/  VIMNMX R5, PT, PT, R27, R0, !PT ;  /* 0x000000001b057248 */ /* 0x000fe40007fe0100 */
[----:B------:R-:W5:Y:S02]  /*0440*/  LDG.E R27, desc[UR6][R24.64+0x60] ;  /* 0x00006006181b7981 */ /* 0x000f64000c1e1900 */
[----:B------:R-:W-:Y:S02]  /*0450*/  ISETP.GT.AND P5, PT, R2, R5, PT ;  /* 0x000000050200720c */ /* 0x000fe40003fa4270 */
[----:B------:R-:W-:-:S04]  /*0460*/  VIMNMX R2, PT, PT, R5, R2, !PT ;  /* 0x0000000205027248 */ /* 0x000fc80007fe0100 */
[----:B------:R-:W-:Y:S02]  /*0470*/  ISETP.GT.AND P4, PT, R3, R2, PT ;  /* 0x000000020300720c */ /* 0x000fe40003f84270 */
[----:B------:R-:W-:-:S04]  /*0480*/  VIMNMX R3, PT, PT, R2, R3, !PT ;  /* 0x0000000302037248 */ /* 0x000fc80007fe0100 */
[----:B------:R-:W-:Y:S02]  /*0490*/  VIMNMX R0, PT, PT, R3, R12, !PT ;  /* 0x0000000c03007248 */ /* 0x000fe40007fe0100 */
[----:B------:R-:W-:Y:S02]  /*04a0*/  ISETP.GT.AND P1, PT, R12, R3, PT ;  /* 0x000000030c00720c */ /* 0x000fe40003f24270 */
[----:B------:R-:W-:Y:S01]  /*04b0*/  SEL R2, RZ, 0x1, !P0 ;  /* 0x00000001ff027807 */ /* 0x000fe20004000000 */
[----:B------:R-:W5:Y:S01]  /*04c0*/  LDG.E R12, desc[UR6][R24.64+0x7c] ;  /* 0x00007c06180c7981 */ /* 0x000f62000c1e1900 */
[----:B------:R-:W-:Y:S02]  /*04d0*/  VIMNMX R3, PT, PT, R0, R13, !PT ;  /* 0x0000000d00037248 */ /* 0x000fe40007fe0100 */
[----:B------:R-:W-:Y:S02]  /*04e0*/  ISETP.GT.AND P3, PT, R13, R0, PT ;  /* 0x000000000d00720c */ /* 0x000fe40003f64270 */
[----:B------:R-:W5:Y:S01]  /*04f0*/  LDG.E R0, desc[UR6][R24.64+0x6c] ;  /* 0x00006c0618007981 */ /* 0x000f62000c1e1900 */
[----:B------:R-:W-:-:S03]  /*0500*/  SEL R5, R2, 0x2, !P2 ;  /* 0x0000000202057807 */ /* 0x000fc60005000000 */
[----:B------:R-:W5:Y:S01]  /*0510*/  LDG.E R2, desc[UR6][R24.64+0x70] ;  /* 0x0000700618027981 */ /* 0x000f62000c1e1900 */
[----:B------:R-:W-:Y:S02]  /*0520*/  ISETP.GT.AND P0, PT, R14, R3, PT ;  /* 0x000000030e00720c */ /* 0x000fe40003f04270 */
[----:B------:R-:W-:Y:S01]  /*0530*/  VIMNMX R14, PT, PT, R3, R14, !PT ;  /* 0x0000000e030e7248 */ /* 0x000fe20007fe0100 */
[----:B------:R-:W5:Y:S04]  /*0540*/  LDG.E R13, desc[UR6][R24.64+0x78] ;  /* 0x00007806180d7981 */ /* 0x000f68000c1e1900 */
[----:B------:R-:W5:Y:S01]  /*0550*/  LDG.E R3, desc[UR6][R24.64+0x74] ;  /* 0x0000740618037981 */ /* 0x000f62000c1e1900 */
[----:B------:R-:W-:-:S04]  /*0560*/  SEL R5, R5, 0x3, !P6 ;  /* 0x0000000305057807 */ /* 0x000fc80007000000 */
[----:B------:R-:W-:Y:S02]  /*0570*/  SEL R5, R5, 0x4, !P5 ;  /* 0x0000000405057807 */ /* 0x000fe40006800000 */
[----:B------:R-:W-:Y:S02]  /*0580*/  ISETP.GT.AND P2, PT, R15, R14, PT ;  /* 0x0000000e0f00720c */ /* 0x000fe40003f44270 */
[----:B------:R-:W-:Y:S02]  /*0590*/  VIMNMX R15, PT, PT, R14, R15, !PT ;  /* 0x0000000f0e0f7248 */ /* 0x000fe40007fe0100 */
[----:B------:R-:W-:Y:S02]  /*05a0*/  SEL R5, R5, 0x5, !P4 ;  /* 0x0000000505057807 */ /* 0x000fe40006000000 */
[----:B------:R-:W-:Y:S02]  /*05b0*/  ISETP.GT.AND P6, PT, R16, R15, PT ;  /* 0x0000000f1000720c */ /* 0x000fe40003fc4270 */
[----:B------:R-:W-:-:S02]  /*05c0*/  SEL R5, R5, 0x6, !P1 ;  /* 0x0000000605057807 */ /* 0x000fc40004800000 */
[----:B------:R-:W-:Y:S02]  /*05d0*/  VIMNMX R16, PT, PT, R15, R16, !PT ;  /* 0x000000100f107248 */ /* 0x000fe40007fe0100 */
[----:B------:R-:W-:Y:S02]  /*05e0*/  SEL R5, R5, 0x7, !P3 ;  /* 0x0000000705057807 */ /* 0x000fe40005800000 */
[----:B------:R-:W-:Y:S02]  /*05f0*/  ISETP.GT.AND P4, PT, R17, R16, PT ;  /* 0x000000101100720c */ /* 0x000fe40003f84270 */
[----:B------:R-:W-:Y:S02]  /*0600*/  VIMNMX R16, PT, PT, R16, R17, !PT ;  /* 0x0000001110107248 */ /* 0x000fe40007fe0100 */
[----:B------:R-:W-:Y:S02]  /*0610*/  SEL R5, R5, 0x8, !P0 ;  /* 0x0000000805057807 */ /* 0x000fe40004000000 */
[----:B------:R-:W-:-:S02]  /*0620*/  ISETP.GT.AND P1, PT, R23, R16, PT ;  /* 0x000000101700720c */ /* 0x000fc40003f24270 */
[----:B------:R-:W-:Y:S02]  /*0630*/  VIMNMX R23, PT, PT, R16, R23, !PT ;  /* 0x0000001710177248 */ /* 0x000fe40007fe0100 */
[----:B------:R-:W-:Y:S02]  /*0640*/  SEL R5, R5, 0x9, !P2 ;  /* 0x0000000905057807 */ /* 0x000fe40005000000 */
[----:B------:R-:W-:Y:S02]  /*0650*/  VIMNMX R15, PT, PT, R23, R22, !PT ;  /* 0x00000016170f7248 */ /* 0x000fe40007fe0100 */
[----:B------:R-:W-:Y:S02]  /*0660*/  SEL R6, R5, 0xa, !P6 ;  /* 0x0000000a05067807 */ /* 0x000fe40007000000 */
[----:B------:R-:W-:Y:S02]  /*0670*/  VIMNMX R5, PT, PT, R15, R8, !PT ;  /* 0x000000080f057248 */ /* 0x000fe40007fe0100 */
[----:B------:R-:W-:-:S02]  /*0680*/  SEL R7, R6, 0xb, !P4 ;  /* 0x0000000b06077807 */ /* 0x000fc40006000000 */
[----:B------:R-:W-:Y:S02]  /*0690*/  VIMNMX R6, PT, PT, R5, R10, !PT ;  /* 0x0000000a05067248 */ /* 0x000fe40007fe0100 */
[----:B------:R-:W-:Y:S02]  /*06a0*/  ISETP.GT.AND P0, PT, R22, R23, PT ;  /* 0x000000171600720c */ /* 0x000fe40003f04270 */
[----:B------:R-:W-:Y:S02]  /*06b0*/  SEL R7, R7, 0xc, !P1 ;  /* 0x0000000c07077807 */ /* 0x000fe40004800000 */
[----:B------:R-:W-:Y:S02]  /*06c0*/  ISETP.GT.AND P2, PT, R8, R15, PT ;  /* 0x0000000f0800720c */ /* 0x000fe40003f44270 */
[----:B------:R-:W-:Y:S02]  /*06d0*/  VIMNMX R15, PT, PT, R6, R9, !PT ;  /* 0x00000009060f7248 */ /* 0x000fe40007fe0100 */
[----:B------:R-:W-:-:S02]  /*06e0*/  SEL R7, R7, 0xd, !P0 ;  /* 0x0000000d07077807 */ /* 0x000fc40004000000 */
[----:B------:R-:W-:Y:S02]  /*06f0*/  VIMNMX R8, PT, PT, R15, R26, !PT ;  /* 0x0000001a0f087248 */ /* 0x000fe40007fe0100 */
[----:B------:R-:W-:Y:S02]  /*0700*/  ISETP.GT.AND P0, PT, R10, R5, PT ;  /* 0x000000050a00720c */ /* 0x000fe40003f04270 */
[----:B------:R-:W-:Y:S02]  /*0710*/  SEL R7, R7, 0xe, !P2 ;  /* 0x0000000e07077807 */ /* 0x000fe40005000000 */
[----:B------:R-:W-:Y:S02]  /*0720*/  VIMNMX R5, PT, PT, R8, R11, !PT ;  /* 0x0000000b08057248 */ /* 0x000fe40007fe0100 */
[----:B------:R-:W-:Y:S02]  /*0730*/  ISETP.GT.AND P1, PT, R9, R6, PT ;  /* 0x000000060900720c */ /* 0x000fe40003f24270 */
[----:B------:R-:W-:-:S02]  /*0740*/  SEL R7, R7, 0xf, !P0 ;  /* 0x0000000f07077807 */ /* 0x000fc40004000000 */
[----:B------:R-:W-:Y:S02]  /*0750*/  ISETP.GT.AND P2, PT, R26, R15, PT ;  /* 0x0000000f1a00720c */ /* 0x000fe40003f44270 */
[----:B------:R-:W-:Y:S02]  /*0760*/  SEL R7, R7, 0x10, !P1 ;  /* 0x0000001007077807 */ /* 0x000fe40004800000 */
[----:B------:R-:W-:Y:S02]  /*0770*/  ISETP.GT.AND P0, PT, R11, R8, PT ;  /* 0x000000080b00720c */ /* 0x000fe40003f04270 */
[----:B------:R-:W-:-:S04]  /*0780*/  SEL R8, R7, 0x11, !P2 ;  /* 0x0000001107087807 */ /* 0x000fc80005000000 */
[----:B------:R-:W-:Y:S02]  /*0790*/  SEL R8, R8, 0x12, !P0 ;  /* 0x0000001208087807 */ /* 0x000fe40004000000 */
[----:B------:R-:W-:Y:S02]  /*07a0*/  VIMNMX R9, PT, PT, R5, R4, !PT ;  /* 0x0000000405097248 */ /* 0x000fe40007fe0100 */
[----:B------:R-:W-:-:S04]  /*07b0*/  ISETP.GT.AND P3, PT, R4, R5, PT ;  /* 0x000000050400720c */ /* 0x000fc80003f64270 */
[----:B------:R-:W-:Y:S01]  /*07c0*/  SEL R8, R8, 0x13, !P3 ;  /* 0x0000001308087807 */ /* 0x000fe20005800000 */
[----:B------:R-:W-:Y:S02]  /*07d0*/  IMAD.MOV.U32 R4, RZ, RZ, 0x14 ;  /* 0x00000014ff047424 */ /* 0x000fe400078e00ff */
[----:B------:R-:W-:Y:S02]  /*07e0*/  IMAD.MOV.U32 R5, RZ, RZ, 0x15 ;  /* 0x00000015ff057424 */ /* 0x000fe400078e00ff */
[----:B------:R-:W-:Y:S02]  /*07f0*/  IMAD.MOV.U32 R6, RZ, RZ, 0x16 ;  /* 0x00000016ff067424 */ /* 0x000fe400078e00ff */
[----:B------:R-:W-:-:S05]  /*0800*/  IMAD.MOV.U32 R7, RZ, RZ, 0x17 ;  /* 0x00000017ff077424 */ /* 0x000fca00078e00ff */
[----:B------:R0:W-:Y:S02]  /*0810*/  STL.128 [R1+0x50], R4 ;  /* 0x0000500401007387 */ /* 0x0001e40000100c00 */
[----:B0-----:R-:W-:Y:S02]  /*0820*/  IMAD.MOV.U32 R4, RZ, RZ, 0x18 ;  /* 0x00000018ff047424 */ /* 0x001fe400078e00ff */
[----:B------:R-:W-:Y:S02]  /*0830*/  IMAD.MOV.U32 R5, RZ, RZ, 0x19 ;  /* 0x00000019ff057424 */ /* 0x000fe400078e00ff */
[----:B------:R-:W-:Y:S02]  /*0840*/  IMAD.MOV.U32 R6, RZ, RZ, 0x1a ;  /* 0x0000001aff067424 */ /* 0x000fe400078e00ff */
[----:B------:R-:W-:-:S05]  /*0850*/  IMAD.MOV.U32 R7, RZ, RZ, 0x1b ;  /* 0x0000001bff077424 */ /* 0x000fca00078e00ff */
[----:B------:R0:W-:Y:S01]  /*0860*/  STL.128 [R1+0x60], R4 ;  /* 0x0000600401007387 */ /* 0x0001e20000100c00 */
[----:B--2---:R-:W-:-:S04]  /*0870*/  VIMNMX R10, PT, PT, R9, R20, !PT ;  /* 0x00000014090a7248 */ /* 0x004fc80007fe0100 */
[----:B---3--:R-:W-:Y:S02]  /*0880*/  VIMNMX R11, PT, PT, R10, R19, !PT ;  /* 0x000000130a0b7248 */ /* 0x008fe40007fe0100 */
[----:B------:R-:W-:Y:S02]  /*0890*/  ISETP.GT.AND P0, PT, R20, R9, PT ;  /* 0x000000091400720c */ /* 0x000fe40003f04270 */
[----:B----4-:R-:W-:Y:S02]  /*08a0*/  VIMNMX R15, PT, PT, R11, R18, !PT ;  /* 0x000000120b0f7248 */ /* 0x010fe40007fe0100 */
[----:B------:R-:W-:Y:S02]  /*08b0*/  ISETP.GT.AND P1, PT, R19, R10, PT ;  /* 0x0000000a1300720c */ /* 0x000fe40003f24270 */
[----:B------:R-:W-:Y:S02]  /*08c0*/  VIMNMX R14, PT, PT, R15, R28, !PT ;  /* 0x0000001c0f0e7248 */ /* 0x000fe40007fe0100 */
[----:B------:R-:W-:-:S02]  /*08d0*/  SEL R8, R8, 0x14, !P0 ;  /* 0x0000001408087807 */ /* 0x000fc40004000000 */
[----:B-----5:R-:W-:Y:S02]  /*08e0*/  VIMNMX R10, PT, PT, R14, R27, !PT ;  /* 0x0000001b0e0a7248 */ /* 0x020fe40007fe0100 */
[----:B------:R-:W-:Y:S02]  /*08f0*/  ISETP.GT.AND P0, PT, R18, R11, PT ;  /* 0x0000000b1200720c */ /* 0x000fe40003f04270 */
[----:B------:R-:W-:Y:S02]  /*0900*/  SEL R8, R8, 0x15, !P1 ;  /* 0x0000001508087807 */ /* 0x000fe40004800000 */
[----:B------:R-:W-:Y:S02]  /*0910*/  VIMNMX R9, PT, PT, R10, R29, !PT ;  /* 0x0000001d0a097248 */ /* 0x000fe40007fe0100 */
[----:B------:R-:W-:Y:S02]  /*0920*/  ISETP.GT.AND P2, PT, R28, R15, PT ;  /* 0x0000000f1c00720c */ /* 0x000fe40003f44270 */
[----:B------:R-:W-:-:S02]  /*0930*/  SEL R8, R8, 0x16, !P0 ;  /* 0x0000001608087807 */ /* 0x000fc40004000000 */
[----:B------:R-:W-:Y:S02]  /*0940*/  ISETP.GT.AND P0, PT, R30, R9, PT ;  /* 0x000000091e00720c */ /* 0x000fe40003f04270 */
[----:B------:R-:W-:Y:S02]  /*0950*/  VIMNMX R17, PT, PT, R9, R30, !PT ;  /* 0x0000001e09117248 */ /* 0x000fe40007fe0100 */
[----:B------:R-:W-:Y:S02]  /*0960*/  ISETP.GT.AND P1, PT, R27, R14, PT ;  /* 0x0000000e1b00720c */ /* 0x000fe40003f24270 */
[----:B------:R-:W-:Y:S02]  /*0970*/  SEL R9, R8, 0x17, !P2 ;  /* 0x0000001708097807 */ /* 0x000fe40005000000 */
[----:B------:R-:W-:Y:S02]  /*0980*/  ISETP.GT.AND P3, PT, R29, R10, PT ;  /* 0x0000000a1d00720c */ /* 0x000fe40003f64270 */
[----:B------:R-:W-:-:S04]  /*0990*/  SEL R14, R9, 0x18, !P1 ;  /* 0x00000018090e7807 */ /* 0x000fc80004800000 */
[----:B------:R-:W-:Y:S02]  /*09a0*/  SEL R14, R14, 0x19, !P3 ;  /* 0x000000190e0e7807 */ /* 0x000fe40005800000 */
[----:B------:R-:W-:Y:S02]  /*09b0*/  VIMNMX R15, PT, PT, R17, R0, !PT ;  /* 0x00000000110f7248 */ /* 0x000fe40007fe0100 */
[----:B------:R-:W-:Y:S02]  /*09c0*/  ISETP.GT.AND P1, PT, R0, R17, PT ;  /* 0x000000110000720c */ /* 0x000fe40003f24270 */
[----:B------:R-:W-:Y:S02]  /*09d0*/  SEL R0, R14, 0x1a, !P0 ;  /* 0x0000001a0e007807 */ /* 0x000fe40004000000 */
[----:B------:R-:W-:Y:S02]  /*09e0*/  VIMNMX R14, PT, PT, R15, R2, !PT ;  /* 0x000000020f0e7248 */ /* 0x000fe40007fe0100 */
[----:B------:R-:W-:-:S02]  /*09f0*/  ISETP.GT.AND P0, PT, R2, R15, PT ;  /* 0x0000000f0200720c */ /* 0x000fc40003f04270 */
[----:B------:R-:W-:Y:S02]  /*0a00*/  SEL R0, R0, 0x1b, !P1 ;  /* 0x0000001b00007807 */ /* 0x000fe40004800000 */
[----:B------:R-:W-:Y:S02]  /*0a10*/  VIMNMX R2, PT, PT, R14, R3, !PT ;  /* 0x000000030e027248 */ /* 0x000fe40007fe0100 */
[----:B------:R-:W-:Y:S02]  /*0a20*/  ISETP.GT.AND P1, PT, R3, R14, PT ;  /* 0x0000000e0300720c */ /* 0x000fe40003f24270 */
[----:B------:R-:W-:Y:S02]  /*0a30*/  SEL R0, R0, 0x1c, !P0 ;  /* 0x0000001c00007807 */ /* 0x000fe40004000000 */
[----:B------:R-:W-:Y:S02]  /*0a40*/  VIMNMX R3, PT, PT, R2, R13, !PT ;  /* 0x0000000d02037248 */ /* 0x000fe40007fe0100 */
[----:B------:R-:W-:Y:S01]  /*0a50*/  ISETP.GT.AND P0, PT, R13, R2, PT ;  /* 0x000000020d00720c */ /* 0x000fe20003f04270 */
[----:B------:R-:W-:Y:S01]  /*0a60*/  IMAD.MOV.U32 R8, RZ, RZ, 0x1c ;  /* 0x0000001cff087424 */ /* 0x000fe200078e00ff */
[----:B------:R-:W-:Y:S01]  /*0a70*/  SEL R2, R0, 0x1d, !P1 ;  /* 0x0000001d00027807 */ /* 0x000fe20004800000 */
[----:B------:R-:W-:-:S02]  /*0a80*/  IMAD.MOV.U32 R9, RZ, RZ, 0x1d ;  /* 0x0000001dff097424 */ /* 0x000fc400078e00ff */
[----:B------:R-:W-:Y:S02]  /*0a90*/  IMAD.MOV.U32 R10, RZ, RZ, 0x1e ;  /* 0x0000001eff0a7424 */ /* 0x000fe400078e00ff */
[----:B------:R-:W-:Y:S01]  /*0aa0*/  IMAD.MOV.U32 R11, RZ, RZ, 0x1f ;  /* 0x0000001fff0b7424 */ /* 0x000fe200078e00ff */
[----:B------:R-:W-:Y:S02]  /*0ab0*/  IADD3 R0, P2, PT, R24, 0x80, RZ ;  /* 0x0000008018007810 */ /* 0x000fe40007f5e0ff */
[----:B------:R-:W-:Y:S02]  /*0ac0*/  ISETP.GT.AND P1, PT, R12, R3, PT ;  /* 0x000000030c00720c */ /* 0x000fe40003f24270 */
[----:B------:R-:W-:Y:S01]  /*0ad0*/  SEL R2, R2, 0x1e, !P0 ;  /* 0x0000001e02027807 */ /* 0x000fe20004000000 */
[----:B------:R1:W-:Y:S01]  /*0ae0*/  STL.128 [R1+0x70], R8 ;  /* 0x0000700801007387 */ /* 0x0003e20000100c00 */
[----:B0-----:R-:W-:Y:S02]  /*0af0*/  IMAD.X R5, RZ, RZ, R25, P2 ;  /* 0x000000ffff057224 */ /* 0x001fe400010e0619 */
[----:B------:R-:W-:-:S02]  /*0b00*/  SEL R2, R2, 0x1f, !P1 ;  /* 0x0000001f02027807 */ /* 0x000fc40004800000 */
[----:B-1----:R-:W-:Y:S01]  /*0b10*/  VIMNMX R9, PT, PT, R3, R12, !PT ;  /* 0x0000000c03097248 */ /* 0x002fe20007fe0100 */
[----:B------:R-:W-:-:S07]  /*0b20*/  IMAD.MOV.U32 R3, RZ, RZ, 0x20 ;  /* 0x00000020ff037424 */ /* 0x000fce00078e00ff */
.L_x_2:
[----:B------:R-:W-:-:S06]  /*0b30*/  IMAD.MOV.U32 R4, RZ, RZ, R0 ;  /* 0x000000ffff047224 */ /* 0x000fcc00078e0000 */
[----:B------:R-:W2:Y:S01]  /*0b40*/  LDG.E R4, desc[UR6][R4.64] ;  /* 0x0000000604047981 */ /* 0x000ea2000c1e1900 */
[----:B------:R-:W-:Y:S01]  /*0b50*/  BSSY.RECONVERGENT B0, `(.L_x_0) ;  /* 0x0000087000007945 */ /* 0x000fe20003800200 */
[----:B--2---:R-:W-:-:S13]  /*0b60*/  ISETP.GE.AND P0, PT, R4, R9, PT ;  /* 0x000000090400720c */ /* 0x004fda0003f06270 */
[----:B------:R-:W-:Y:S05]  /*0b70*/  @P0 BRA `(.L_x_1) ;  /* 0x0000000800100947 */ /* 0x000fea0003800000 */
[----:B------:R-:W-:-:S05]  /*0b80*/  IMAD.WIDE R6, R2, 0x4, R24 ;  /* 0x0000000402067825 */ /* 0x000fca00078e0218 */
[----:B------:R0:W-:Y:S04]  /*0b90*/  STG.E desc[UR6][R6.64], R4 ;  /* 0x0000000406007986 */ /* 0x0001e8000c101906 */
[----:B------:R-:W2:Y:S04]  /*0ba0*/  LDG.E R19, desc[UR6][R24.64] ;  /* 0x0000000618137981 */ /* 0x000ea8000c1e1900 */
        /* <DEDUP_REMOVED lines=9> */
[----:B------:R-:W5:Y:S04]  /*0c40*/  LDG.E R18, desc[UR6][R24.64+0x28] ;  /* 0x0000280618127981 */ /* 0x000f68000c1e1900 */
[----:B0-----:R-:W5:Y:S04]  /*0c50*/  LDG.E R4, desc[UR6][R24.64+0x2c] ;  /* 0x00002c0618047981 */ /* 0x001f68000c1e1900 */
[----:B------:R-:W5:Y:S04]  /*0c60*/  LDG.E R6, desc[UR6][R24.64+0x30] ;  /* 0x0000300618067981 */ /* 0x000f68000c1e1900 */
[----:B------:R-:W5:Y:S04]  /*0c70*/  LDG.E R7, desc[UR6][R24.64+0x34] ;  /* 0x0000340618077981 */ /* 0x000f68000c1e1900 */
[----:B------:R-:W5:Y:S04]  /*0c80*/  LDG.E R8, desc[UR6][R24.64+0x38] ;  /* 0x0000380618087981 */ /* 0x000f68000c1e1900 */
[----:B------:R-:W5:Y:S01]  /*0c90*/  LDG.E R9, desc[UR6][R24.64+0x3c] ;  /* 0x00003c0618097981 */ /* 0x000f62000c1e1900 */
[----:B--2---:R-:W-:-:S04]  /*0ca0*/  VIMNMX R10, PT, PT, RZ, R19, !PT ;  /* 0x00000013ff0a7248 */ /* 0x004fc80007fe0100 */
[----:B---3--:R-:W-:Y:S02]  /*0cb0*/  VIMNMX R20, PT, PT, R10, R11, !PT ;  /* 0x0000000b0a147248 */ /* 0x008fe40007fe0100 */
[----:B------:R-:W-:Y:S02]  /*0cc0*/  ISETP.GT.AND P3, PT, R11, R10, PT ;  /* 0x0000000a0b00720c */ /* 0x000fe40003f64270 */
[----:B----4-:R-:W-:Y:S01]  /*0cd0*/  VIMNMX R11, PT, PT, R20, R23, !PT ;  /* 0x00000017140b7248 */ /* 0x010fe20007fe0100 */
[----:B------:R-:W2:Y:S01]  /*0ce0*/  LDG.E R10, desc[UR6][R24.64+0x40] ;  /* 0x00004006180a7981 */ /* 0x000ea2000c1e1900 */
[----:B------:R-:W-:Y:S02]  /*0cf0*/  ISETP.GT.AND P4, PT, R23, R20, PT ;  /* 0x000000141700720c */ /* 0x000fe40003f84270 */
[----:B-----5:R-:W-:Y:S02]  /*0d00*/  VIMNMX R23, PT, PT, R11, R22, !PT ;  /* 0x000000160b177248 */ /* 0x020fe40007fe0100 */
[----:B------:R-:W-:-:S02]  /*0d10*/  ISETP.GT.AND P5, PT, R22, R11, PT ;  /* 0x0000000b1600720c */ /* 0x000fc40003fa4270 */
[----:B------:R-:W3:Y:S01]  /*0d20*/  LDG.E R11, desc[UR6][R24.64+0x44] ;  /* 0x00004406180b7981 */ /* 0x000ee2000c1e1900 */
[----:B------:R-:W-:Y:S02]  /*0d30*/  VIMNMX R20, PT, PT, R23, R12, !PT ;  /* 0x0000000c17147248 */ /* 0x000fe40007fe0100 */
[----:B------:R-:W-:Y:S02]  /*0d40*/  ISETP.GT.AND P6, PT, R12, R23, PT ;  /* 0x000000170c00720c */ /* 0x000fe40003fc4270 */
[----:B------:R-:W-:Y:S01]  /*0d50*/  VIMNMX R22, PT, PT, R20, R13, !PT ;  /* 0x0000000d14167248 */ /* 0x000fe20007fe0100 */
[----:B------:R-:W4:Y:S01]  /*0d60*/  LDG.E R12, desc[UR6][R24.64+0x48] ;  /* 0x00004806180c7981 */ /* 0x000f22000c1e1900 */
[----:B------:R-:W-:Y:S02]  /*0d70*/  ISETP.GT.AND P2, PT, R19, RZ, PT ;  /* 0x000000ff1300720c */ /* 0x000fe40003f44270 */
[----:B------:R-:W-:Y:S02]  /*0d80*/  ISETP.GT.AND P0, PT, R13, R20, PT ;  /* 0x000000140d00720c */ /* 0x000fe40003f04270 */
[----:B------:R-:W-:Y:S01]  /*0d90*/  VIMNMX R19, PT, PT, R22, R17, !PT ;  /* 0x0000001116137248 */ /* 0x000fe20007fe0100 */
[----:B------:R-:W5:Y:S01]  /*0da0*/  LDG.E R13, desc[UR6][R24.64+0x4c] ;  /* 0x00004c06180d7981 */ /* 0x000f62000c1e1900 */
[----:B------:R-:W-:-:S02]  /*0db0*/  ISETP.GT.AND P1, PT, R17, R22, PT ;  /* 0x000000161100720c */ /* 0x000fc40003f24270 */
[----:B------:R-:W-:Y:S02]  /*0dc0*/  SEL R17, R2, RZ, !P2 ;  /* 0x000000ff02117207 */ /* 0x000fe40005000000 */
[----:B------:R-:W-:Y:S02]  /*0dd0*/  VIMNMX R20, PT, PT, R19, R14, !PT ;  /* 0x0000000e13147248 */ /* 0x000fe40007fe0100 */
[----:B------:R-:W-:Y:S02]  /*0de0*/  ISETP.GT.AND P2, PT, R14, R19, PT ;  /* 0x000000130e00720c */ /* 0x000fe40003f44270 */
[----:B------:R-:W5:Y:S01]  /*0df0*/  LDG.E R14, desc[UR6][R24.64+0x50] ;  /* 0x00005006180e7981 */ /* 0x000f62000c1e1900 */
[----:B------:R-:W-:Y:S02]  /*0e00*/  SEL R17, R17, 0x1, !P3 ;  /* 0x0000000111117807 */ /* 0x000fe40005800000 */
[----:B------:R-:W-:Y:S02]  /*0e10*/  VIMNMX R23, PT, PT, R20, R15, !PT ;  /* 0x0000000f14177248 */ /* 0x000fe40007fe0100 */
[----:B------:R-:W-:-:S02]  /*0e20*/  ISETP.GT.AND P3, PT, R15, R20, PT ;  /* 0x000000140f00720c */ /* 0x000fc40003f64270 */
[----:B------:R-:W5:Y:S01]  /*0e30*/  LDG.E R15, desc[UR6][R24.64+0x54] ;  /* 0x00005406180f7981 */ /* 0x000f62000c1e1900 */
[----:B------:R-:W-:Y:S02]  /*0e40*/  SEL R19, R17, 0x2, !P4 ;  /* 0x0000000211137807 */ /* 0x000fe40006000000 */
[----:B------:R-:W-:Y:S01]  /*0e50*/  ISETP.GT.AND P4, PT, R16, R23, PT ;  /* 0x000000171000720c */ /* 0x000fe20003f84270 */
[----:B------:R-:W5:Y:S01]  /*0e60*/  LDG.E R17, desc[UR6][R24.64+0x58] ;  /* 0x0000580618117981 */ /* 0x000f62000c1e1900 */
[----:B------:R-:W-:Y:S02]  /*0e70*/  VIMNMX R23, PT, PT, R23, R16, !PT ;  /* 0x0000001017177248 */ /* 0x000fe40007fe0100 */
[----:B------:R-:W-:Y:S01]  /*0e80*/  SEL R19, R19, 0x3, !P5 ;  /* 0x0000000313137807 */ /* 0x000fe20006800000 */
[----:B------:R-:W5:Y:S01]  /*0e90*/  LDG.E R16, desc[UR6][R24.64+0x5c] ;  /* 0x00005c0618107981 */ /* 0x000f62000c1e1900 */
[----:B------:R-:W-:Y:S02]  /*0ea0*/  ISETP.GT.AND P5, PT, R18, R23, PT ;  /* 0x000000171200720c */ /* 0x000fe40003fa4270 */
[----:B------:R-:W-:-:S02]  /*0eb0*/  VIMNMX R23, PT, PT, R23, R18, !PT ;  /* 0x0000001217177248 */ /* 0x000fc40007fe0100 */
[----:B------:R-:W5:Y:S01]  /*0ec0*/  LDG.E R18, desc[UR6][R24.64+0x60] ;  /* 0x0000600618127981 */ /* 0x000f62000c1e1900 */
[----:B------:R-:W-:Y:S02]  /*0ed0*/  SEL R19, R19, 0x4, !P6 ;  /* 0x0000000413137807 */ /* 0x000fe40007000000 */
[----:B------:R-:W-:Y:S02]  /*0ee0*/  ISETP.GT.AND P6, PT, R4, R23, PT ;  /* 0x000000170400720c */ /* 0x000fe40003fc4270 */
[----:B------:R-:W-:Y:S02]  /*0ef0*/  VIMNMX R23, PT, PT, R23, R4, !PT ;  /* 0x0000000417177248 */ /* 0x000fe40007fe0100 */
[----:B------:R-:W5:Y:S01]  /*0f00*/  LDG.E R4, desc[UR6][R24.64+0x64] ;  /* 0x0000640618047981 */ /* 0x000f62000c1e1900 */
[----:B------:R-:W-:Y:S02]  /*0f10*/  SEL R19, R19, 0x5, !P0 ;  /* 0x0000000513137807 */ /* 0x000fe40004000000 */
[----:B------:R-:W-:-:S02]  /*0f20*/  ISETP.GT.AND P0, PT, R6, R23, PT ;  /* 0x000000170600720c */ /* 0x000fc40003f04270 */
[----:B------:R-:W-:Y:S02]  /*0f30*/  VIMNMX R20, PT, PT, R23, R6, !PT ;  /* 0x0000000617147248 */ /* 0x000fe40007fe0100 */
[----:B------:R-:W5:Y:S01]  /*0f40*/  LDG.E R6, desc[UR6][R24.64+0x68] ;  /* 0x0000680618067981 */ /* 0x000f62000c1e1900 */
[----:B------:R-:W-:Y:S02]  /*0f50*/  SEL R19, R19, 0x6, !P1 ;  /* 0x0000000613137807 */ /* 0x000fe40004800000 */
[----:B------:R-:W-:Y:S02]  /*0f60*/  ISETP.GT.AND P1, PT, R7, R20, PT ;  /* 0x000000140700720c */ /* 0x000fe40003f24270 */
[----:B------:R-:W-:Y:S02]  /*0f70*/  VIMNMX R23, PT, PT, R20, R7, !PT ;  /* 0x0000000714177248 */ /* 0x000fe40007fe0100 */
[----:B------:R-:W5:Y:S01]  /*0f80*/  LDG.E R7, desc[UR6][R24.64+0x6c] ;  /* 0x00006c0618077981 */ /* 0x000f62000c1e1900 */
[----:B------:R-:W-:-:S03]  /*0f90*/  SEL R20, R19, 0x7, !P2 ;  /* 0x0000000713147807 */ /* 0x000fc60005000000 */
[----:B------:R-:W5:Y:S01]  /*0fa0*/  LDG.E R19, desc[UR6][R24.64+0x70] ;  /* 0x0000700618137981 */ /* 0x000f62000c1e1900 */
        /* <DEDUP_REMOVED lines=8> */
[----:B------:R-:W-:-:S04]  /*1030*/  SEL R22, R22, 0x9, !P4 ;  /* 0x0000000916167807 */ /* 0x000fc80006000000 */
[----:B------:R-:W-:-:S04]  /*1040*/  SEL R22, R22, 0xa, !P5 ;  /* 0x0000000a16167807 */ /* 0x000fc80006800000 */
[----:B------:R-:W-:-:S04]  /*1050*/  SEL R22, R22, 0xb, !P6 ;  /* 0x0000000b16167807 */ /* 0x000fc80007000000 */
[----:B------:R-:W-:-:S04]  /*1060*/  SEL R22, R22, 0xc, !P0 ;  /* 0x0000000c16167807 */ /* 0x000fc80004000000 */
[----:B------:R-:W-:-:S04]  /*1070*/  SEL R22, R22, 0xd, !P1 ;  /* 0x0000000d16167807 */ /* 0x000fc80004800000 */
[----:B------:R-:W-:-:S04]  /*1080*/  SEL R22, R22, 0xe, !P2 ;  /* 0x0000000e16167807 */ /* 0x000fc80005000000 */
[----:B------:R-:W-:Y:S01]  /*1090*/  SEL R22, R22, 0xf, !P3 ;  /* 0x0000000f16167807 */ /* 0x000fe20005800000 */
[----:B------:R-:W-:-:S05]  /*10a0*/  IMAD R2, R2, 0x4, R1 ;  /* 0x0000000402027824 */ /* 0x000fca00078e0201 */
[----:B------:R0:W-:Y:S01]  /*10b0*/  STL [R2], R3 ;  /* 0x0000000302007387 */ /* 0x0001e20000100800 */
[----:B--2---:R-:W-:Y:S02]  /*10c0*/  ISETP.GT.AND P0, PT, R10, R23, PT ;  /* 0x000000170a00720c */ /* 0x004fe40003f04270 */
[----:B------:R-:W-:Y:S02]  /*10d0*/  VIMNMX R10, PT, PT, R23, R10, !PT ;  /* 0x0000000a170a7248 */ /* 0x000fe40007fe0100 */
[----:B------:R-:W-:Y:S02]  /*10e0*/  SEL R22, R22, 0x10, !P0 ;  /* 0x0000001016167807 */ /* 0x000fe40004000000 */
[----:B---3--:R-:W-:Y:S02]  /*10f0*/  ISETP.GT.AND P1, PT, R11, R10, PT ;  /* 0x0000000a0b00720c */ /* 0x008fe40003f24270 */
[----:B------:R-:W-:Y:S02]  /*1100*/  VIMNMX R11, PT, PT, R10, R11, !PT ;  /* 0x0000000b0a0b7248 */ /* 0x000fe40007fe0100 */
[----:B------:R-:W-:-:S02]  /*1110*/  SEL R22, R22, 0x11, !P1 ;  /* 0x0000001116167807 */ /* 0x000fc40004800000 */
[----:B----4-:R-:W-:Y:S02]  /*1120*/  VIMNMX R10, PT, PT, R11, R12, !PT ;  /* 0x0000000c0b0a7248 */ /* 0x010fe40007fe0100 */
[----:B------:R-:W-:Y:S02]  /*1130*/  ISETP.GT.AND P0, PT, R12, R11, PT ;  /* 0x0000000b0c00720c */ /* 0x000fe40003f04270 */
[----:B-----5:R-:W-:Y:S02]  /*1140*/  VIMNMX R11, PT, PT, R10, R13, !PT ;  /* 0x0000000d0a0b7248 */ /* 0x020fe40007fe0100 */
[----:B------:R-:W-:Y:S02]  /*1150*/  ISETP.GT.AND P1, PT, R13, R10, PT ;  /* 0x0000000a0d00720c */ /* 0x000fe40003f24270 */
[----:B------:R-:W-:-:S04]  /*1160*/  SEL R22, R22, 0x12, !P0 ;  /* 0x0000001216167807 */ /* 0x000fc80004000000 */
[----:B------:R-:W-:Y:S02]  /*1170*/  SEL R22, R22, 0x13, !P1 ;  /* 0x0000001316167807 */ /* 0x000fe40004800000 */
[----:B------:R-:W-:Y:S02]  /*1180*/  VIMNMX R10, PT, PT, R11, R14, !PT ;  /* 0x0000000e0b0a7248 */ /* 0x000fe40007fe0100 */
[----:B------:R-:W-:Y:S02]  /*1190*/  ISETP.GT.AND P0, PT, R14, R11, PT ;  /* 0x0000000b0e00720c */ /* 0x000fe40003f04270 */
[----:B------:R-:W-:Y:S02]  /*11a0*/  VIMNMX R12, PT, PT, R10, R15, !PT ;  /* 0x0000000f0a0c7248 */ /* 0x000fe40007fe0100 */
[----:B------:R-:W-:Y:S02]  /*11b0*/  ISETP.GT.AND P1, PT, R15, R10, PT ;  /* 0x0000000a0f00720c */ /* 0x000fe40003f24270 */
[----:B------:R-:W-:-:S02]  /*11c0*/  SEL R22, R22, 0x14, !P0 ;  /* 0x0000001416167807 */ /* 0x000fc40004000000 */
[----:B------:R-:W-:Y:S02]  /*11d0*/  VIMNMX R11, PT, PT, R12, R17, !PT ;  /* 0x000000110c0b7248 */ /* 0x000fe40007fe0100 */
[----:B------:R-:W-:Y:S02]  /*11e0*/  ISETP.GT.AND P0, PT, R17, R12, PT ;  /* 0x0000000c1100720c */ /* 0x000fe40003f04270 */
[----:B------:R-:W-:Y:S02]  /*11f0*/  SEL R22, R22, 0x15, !P1 ;  /* 0x0000001516167807 */ /* 0x000fe40004800000 */
        /* <DEDUP_REMOVED lines=10> */
[----:B------:R-:W-:Y:S02]  /*12a0*/  VIMNMX R6, PT, PT, R13, R6, !PT ;  /* 0x000000060d067248 */ /* 0x000fe40007fe0100 */
        /* <DEDUP_REMOVED lines=13> */
[----:B------:R-:W-:Y:S02]  /*1380*/  ISETP.GT.AND P1, PT, R9, R4, PT ;  /* 0x000000040900720c */ /* 0x000fe40003f24270 */
[----:B------:R-:W-:Y:S02]  /*1390*/  SEL R22, R22, 0x1e, !P0 ;  /* 0x0000001e16167807 */ /* 0x000fe40004000000 */
[----:B------:R-:W-:-:S02]  /*13a0*/  VIMNMX R9, PT, PT, R4, R9, !PT ;  /* 0x0000000904097248 */ /* 0x000fc40007fe0100 */
[----:B0-----:R-:W-:-:S07]  /*13b0*/  SEL R2, R22, 0x1f, !P1 ;  /* 0x0000001f16027807 */ /* 0x001fce0004800000 */
.L_x_1:
[----:B------:R-:W-:Y:S05]  /*13c0*/  BSYNC.RECONVERGENT B0 ;  /* 0x0000000000007941 */ /* 0x000fea0003800200 */
.L_x_0:
[----:B------:R-:W-:Y:S01]  /*13d0*/  VIADD R3, R3, 0x1 ;  /* 0x0000000103037836 */ /* 0x000fe20000000000 */
[----:B------:R-:W-:-:S04]  /*13e0*/  IADD3 R0, P1, PT, R0, 0x4, RZ ;  /* 0x0000000400007810 */ /* 0x000fc80007f3e0ff */
[----:B------:R-:W-:Y:S01]  /*13f0*/  ISETP.NE.AND P0, PT, R3, 0x4000, PT ;  /* 0x000040000300780c */ /* 0x000fe20003f05270 */
[----:B------:R-:W-:-:S12]  /*1400*/  IMAD.X R5, RZ, RZ, R5, P1 ;  /* 0x000000ffff057224 */ /* 0x000fd800008e0605 */
[----:B------:R-:W-:Y:S05]  /*1410*/  @P0 BRA `(.L_x_2) ;  /* 0xfffffff400c40947 */ /* 0x000fea000383ffff */
[----:B------:R-:W-:Y:S01]  /*1420*/  IMAD.SHL.U32 R21, R21, 0x20, RZ ;  /* 0x0000002015157824 */ /* 0x000fe200078e00ff */
[----:B------:R-:W-:-:S06]  /*1430*/  UMOV UR4, URZ ;  /* 0x000000ff00047c82 */ /* 0x000fcc0008000000 */
.L_x_3:
[----:B------:R-:W2:Y:S04]  /*1440*/  LDG.E R22, desc[UR6][R24.64] ;  /* 0x0000000618167981 */ /* 0x000ea8000c1e1900 */
[----:B0-----:R-:W3:Y:S04]  /*1450*/  LDG.E R7, desc[UR6][R24.64+0x4] ;  /* 0x0000040618077981 */ /* 0x001ee8000c1e1900 */
        /* <DEDUP_REMOVED lines=17> */
[----:B--2---:R-:W-:-:S04]  /*1570*/  VIMNMX R6, PT, PT, R22, 0x40000000, PT ;  /* 0x4000000016067848 */ /* 0x004fc80003fe0100 */
[----:B---3--:R-:W-:Y:S02]  /*1580*/  VIMNMX R15, PT, PT, R6, R7, PT ;  /* 0x00000007060f7248 */ /* 0x008fe40003fe0100 */
[----:B------:R-:W-:Y:S02]  /*1590*/  ISETP.GE.AND P5, PT, R7, R6, PT ;  /* 0x000000060700720c */ /* 0x000fe40003fa6270 */
[----:B----4-:R-:W-:Y:S01]  /*15a0*/  VIMNMX R6, PT, PT, R15, R20, PT ;  /* 0x000000140f067248 */ /* 0x010fe20003fe0100 */
[----:B------:R-:W2:Y:S01]  /*15b0*/  LDG.E R7, desc[UR6][R24.64+0x4c] ;  /* 0x00004c0618077981 */ /* 0x000ea2000c1e1900 */
[----:B------:R-:W-:Y:S02]  /*15c0*/  ISETP.GE.AND P6, PT, R20, R15, PT ;  /* 0x0000000f1400720c */ /* 0x000fe40003fc6270 */
[----:B-----5:R-:W-:Y:S02]  /*15d0*/  VIMNMX R20, PT, PT, R6, R23, PT ;  /* 0x0000001706147248 */ /* 0x020fe40003fe0100 */
[----:B------:R-:W-:-:S02]  /*15e0*/  ISETP.GE.AND P0, PT, R23, R6, PT ;  /* 0x000000061700720c */ /* 0x000fc40003f06270 */
[----:B------:R-:W3:Y:S01]  /*15f0*/  LDG.E R6, desc[UR6][R24.64+0x50] ;  /* 0x0000500618067981 */ /* 0x000ee2000c1e1900 */
[----:B------:R-:W-:Y:S02]  /*1600*/  VIMNMX R15, PT, PT, R20, R13, PT ;  /* 0x0000000d140f7248 */ /* 0x000fe40003fe0100 */
[----:B------:R-:W-:Y:S02]  /*1610*/  ISETP.GE.AND P1, PT, R13, R20, PT ;  /* 0x000000140d00720c */ /* 0x000fe40003f26270 */
[----:B------:R-:W4:Y:S01]  /*1620*/  LDG.E R13, desc[UR6][R24.64+0x54] ;  /* 0x00005406180d7981 */ /* 0x000f22000c1e1900 */
[----:B------:R-:W-:Y:S02]  /*1630*/  ISETP.GE.AND P2, PT, R14, R15, PT ;  /* 0x0000000f0e00720c */ /* 0x000fe40003f46270 */
[----:B------:R-:W-:Y:S02]  /*1640*/  VIMNMX R23, PT, PT, R15, R14, PT ;  /* 0x0000000e0f177248 */ /* 0x000fe40003fe0100 */
[----:B------:R-:W5:Y:S01]  /*1650*/  LDG.E R15, desc[UR6][R24.64+0x58] ;  /* 0x00005806180f7981 */ /* 0x000f62000c1e1900 */
[----:B------:R-:W-:-:S03]  /*1660*/  ISETP.GE.AND P4, PT, R22, 0x40000000, PT ;  /* 0x400000001600780c */ /* 0x000fc60003f86270 */
[----:B------:R-:W5:Y:S01]  /*1670*/  LDG.E R14, desc[UR6][R24.64+0x5c] ;  /* 0x00005c06180e7981 */ /* 0x000f62000c1e1900 */
[----:B------:R-:W-:Y:S02]  /*1680*/  VIMNMX R22, PT, PT, R23, R16, PT ;  /* 0x0000001017167248 */ /* 0x000fe40003fe0100 */
[----:B------:R-:W-:Y:S02]  /*1690*/  ISETP.GE.AND P3, PT, R16, R23, PT ;  /* 0x000000171000720c */ /* 0x000fe40003f66270 */
[----:B------:R-:W5:Y:S01]  /*16a0*/  LDG.E R16, desc[UR6][R24.64+0x60] ;  /* 0x0000600618107981 */ /* 0x000f62000c1e1900 */
[----:B------:R-:W-:Y:S02]  /*16b0*/  SEL R20, R2, RZ, P4 ;  /* 0x000000ff02147207 */ /* 0x000fe40002000000 */
[----:B------:R-:W-:Y:S01]  /*16c0*/  ISETP.GE.AND P4, PT, R19, R22, PT ;  /* 0x000000161300720c */ /* 0x000fe20003f86270 */
[----:B------:R-:W5:Y:S01]  /*16d0*/  LDG.E R2, desc[UR6][R24.64+0x64] ;  /* 0x0000640618027981 */ /* 0x000f62000c1e1900 */
[----:B------:R-:W-:-:S02]  /*16e0*/  VIMNMX R19, PT, PT, R22, R19, PT ;  /* 0x0000001316137248 */ /* 0x000fc40003fe0100 */
[----:B------:R-:W-:Y:S02]  /*16f0*/  SEL R20, R20, 0x1, P5 ;  /* 0x0000000114147807 */ /* 0x000fe40002800000 */
[----:B------:R-:W-:Y:S02]  /*1700*/  ISETP.GE.AND P5, PT, R18, R19, PT ;  /* 0x000000131200720c */ /* 0x000fe40003fa6270 */
[----:B------:R-:W-:Y:S02]  /*1710*/  VIMNMX R22, PT, PT, R19, R18, PT ;  /* 0x0000001213167248 */ /* 0x000fe40003fe0100 */
[----:B------:R-:W5:Y:S01]  /*1720*/  LDG.E R18, desc[UR6][R24.64+0x68] ;  /* 0x0000680618127981 */ /* 0x000f62000c1e1900 */
[----:B------:R-:W-:-:S03]  /*1730*/  SEL R20, R20, 0x2, P6 ;  /* 0x0000000214147807 */ /* 0x000fc60003000000 */
[----:B------:R-:W5:Y:S01]  /*1740*/  LDG.E R19, desc[UR6][R24.64+0x6c] ;  /* 0x00006c0618137981 */ /* 0x000f62000c1e1900 */
        /* <DEDUP_REMOVED lines=8> */
[----:B------:R-:W-:Y:S02]  /*17d0*/  SEL R23, R22, 0x4, P1 ;  /* 0x0000000416177807 */ /* 0x000fe40000800000 */
[----:B------:R-:W-:Y:S02]  /*17e0*/  ISETP.GE.AND P1, PT, R3, R26, PT ;  /* 0x0000001a0300720c */ /* 0x000fe40003f26270 */
[----:B------:R-:W-:-:S02]  /*17f0*/  VIMNMX R22, PT, PT, R26, R3, PT ;  /* 0x000000031a167248 */ /* 0x000fc40003fe0100 */
[----:B------:R-:W5:Y:S01]  /*1800*/  LDG.E R3, desc[UR6][R24.64+0x7c] ;  /* 0x00007c0618037981 */ /* 0x000f62000c1e1900 */
[----:B------:R-:W-:-:S04]  /*1810*/  SEL R23, R23, 0x5, P2 ;  /* 0x0000000517177807 */ /* 0x000fc80001000000 */
[----:B------:R-:W-:-:S04]  /*1820*/  SEL R23, R23, 0x6, P3 ;  /* 0x0000000617177807 */ /* 0x000fc80001800000 */
[----:B------:R-:W-:-:S04]  /*1830*/  SEL R23, R23, 0x7, P4 ;  /* 0x0000000717177807 */ /* 0x000fc80002000000 */
[----:B------:R-:W-:-:S04]  /*1840*/  SEL R23, R23, 0x8, P5 ;  /* 0x0000000817177807 */ /* 0x000fc80002800000 */
[----:B------:R-:W-:Y:S02]  /*1850*/  SEL R23, R23, 0x9, P6 ;  /* 0x0000000917177807 */ /* 0x000fe40003000000 */
[----:B------:R-:W-:Y:S02]  /*1860*/  ISETP.GE.AND P2, PT, R5, R22, PT ;  /* 0x000000160500720c */ /* 0x000fe40003f46270 */
[----:B------:R-:W-:Y:S02]  /*1870*/  SEL R23, R23, 0xa, P0 ;  /* 0x0000000a17177807 */ /* 0x000fe40000000000 */
[----:B------:R-:W-:Y:S02]  /*1880*/  VIMNMX R5, PT, PT, R22, R5, PT ;  /* 0x0000000516057248 */ /* 0x000fe40003fe0100 */
[----:B------:R-:W-:Y:S02]  /*1890*/  SEL R23, R23, 0xb, P1 ;  /* 0x0000000b17177807 */ /* 0x000fe40000800000 */
[----:B------:R-:W-:-:S02]  /*18a0*/  ISETP.GE.AND P0, PT, R12, R5, PT ;  /* 0x000000050c00720c */ /* 0x000fc40003f06270 */
[----:B------:R-:W-:Y:S02]  /*18b0*/  VIMNMX R5, PT, PT, R5, R12, PT ;  /* 0x0000000c05057248 */ /* 0x000fe40003fe0100 */
[----:B------:R-:W-:Y:S02]  /*18c0*/  SEL R23, R23, 0xc, P2 ;  /* 0x0000000c17177807 */ /* 0x000fe40001000000 */
[----:B------:R-:W-:Y:S02]  /*18d0*/  ISETP.GE.AND P1, PT, R4, R5, PT ;  /* 0x000000050400720c */ /* 0x000fe40003f26270 */
[----:B------:R-:W-:Y:S02]  /*18e0*/  VIMNMX R4, PT, PT, R5, R4, PT ;  /* 0x0000000405047248 */ /* 0x000fe40003fe0100 */
[----:B------:R-:W-:Y:S02]  /*18f0*/  SEL R23, R23, 0xd, P0 ;  /* 0x0000000d17177807 */ /* 0x000fe40000000000 */
[----:B------:R-:W-:-:S02]  /*1900*/  VIMNMX R5, PT, PT, R4, R11, PT ;  /* 0x0000000b04057248 */ /* 0x000fc40003fe0100 */
[----:B------:R-:W-:Y:S02]  /*1910*/  ISETP.GE.AND P0, PT, R11, R4, PT ;  /* 0x000000040b00720c */ /* 0x000fe40003f06270 */
[----:B------:R-:W-:Y:S02]  /*1920*/  SEL R23, R23, 0xe, P1 ;  /* 0x0000000e17177807 */ /* 0x000fe40000800000 */
[----:B------:R-:W-:Y:S02]  /*1930*/  VIMNMX R4, PT, PT, R5, R10, PT ;  /* 0x0000000a05047248 */ /* 0x000fe40003fe0100 */
[----:B------:R-:W-:Y:S02]  /*1940*/  ISETP.GE.AND P1, PT, R10, R5, PT ;  /* 0x000000050a00720c */ /* 0x000fe40003f26270 */
[----:B------:R-:W-:Y:S02]  /*1950*/  SEL R23, R23, 0xf, P0 ;  /* 0x0000000f17177807 */ /* 0x000fe40000000000 */
[----:B------:R-:W-:-:S02]  /*1960*/  VIMNMX R5, PT, PT, R4, R9, PT ;  /* 0x0000000904057248 */ /* 0x000fc40003fe0100 */
[----:B------:R-:W-:Y:S02]  /*1970*/  ISETP.GE.AND P0, PT, R9, R4, PT ;  /* 0x000000040900720c */ /* 0x000fe40003f06270 */
[----:B------:R-:W-:Y:S02]  /*1980*/  SEL R23, R23, 0x10, P1 ;  /* 0x0000001017177807 */ /* 0x000fe40000800000 */
[----:B------:R-:W-:Y:S02]  /*1990*/  VIMNMX R4, PT, PT, R5, R8, PT ;  /* 0x0000000805047248 */ /* 0x000fe40003fe0100 */
[----:B------:R-:W-:Y:S02]  /*19a0*/  ISETP.GE.AND P1, PT, R8, R5, PT ;  /* 0x000000050800720c */ /* 0x000fe40003f26270 */
[----:B------:R-:W-:-:S04]  /*19b0*/  SEL R23, R23, 0x11, P0 ;  /* 0x0000001117177807 */ /* 0x000fc80000000000 */
[----:B------:R-:W-:Y:S02]  /*19c0*/  SEL R23, R23, 0x12, P1 ;  /* 0x0000001217177807 */ /* 0x000fe40000800000 */
[----:B--2---:R-:W-:Y:S02]  /*19d0*/  VIMNMX R5, PT, PT, R4, R7, PT ;  /* 0x0000000704057248 */ /* 0x004fe40003fe0100 */
[----:B------:R-:W-:-:S04]  /*19e0*/  ISETP.GE.AND P0, PT, R7, R4, PT ;  /* 0x000000040700720c */ /* 0x000fc80003f06270 */
[----:B------:R-:W-:Y:S02]  /*19f0*/  SEL R23, R23, 0x13, P0 ;  /* 0x0000001317177807 */ /* 0x000fe40000000000 */
[----:B---3--:R-:W-:Y:S02]  /*1a00*/  VIMNMX R4, PT, PT, R5, R6, PT ;  /* 0x0000000605047248 */ /* 0x008fe40003fe0100 */
[----:B------:R-:W-:Y:S02]  /*1a10*/  ISETP.GE.AND P1, PT, R6, R5, PT ;  /* 0x000000050600720c */ /* 0x000fe40003f26270 */
[----:B----4-:R-:W-:Y:S02]  /*1a20*/  VIMNMX R6, PT, PT, R4, R13, PT ;  /* 0x0000000d04067248 */ /* 0x010fe40003fe0100 */
[----:B------:R-:W-:Y:S02]  /*1a30*/  ISETP.GE.AND P0, PT, R13, R4, PT ;  /* 0x000000040d00720c */ /* 0x000fe40003f06270 */
[----:B------:R-:W-:-:S02]  /*1a40*/  SEL R23, R23, 0x14, P1 ;  /* 0x0000001417177807 */ /* 0x000fc40000800000 */
[----:B-----5:R-:W-:Y:S02]  /*1a50*/  VIMNMX R5, PT, PT, R6, R15, PT ;  /* 0x0000000f06057248 */ /* 0x020fe40003fe0100 */
[----:B------:R-:W-:Y:S02]  /*1a60*/  ISETP.GE.AND P1, PT, R15, R6, PT ;  /* 0x000000060f00720c */ /* 0x000fe40003f26270 */
[----:B------:R-:W-:Y:S02]  /*1a70*/  SEL R23, R23, 0x15, P0 ;  /* 0x0000001517177807 */ /* 0x000fe40000000000 */
[----:B------:R-:W-:Y:S02]  /*1a80*/  VIMNMX R7, PT, PT, R5, R14, PT ;  /* 0x0000000e05077248 */ /* 0x000fe40003fe0100 */
[----:B------:R-:W-:Y:S02]  /*1a90*/  ISETP.GE.AND P0, PT, R14, R5, PT ;  /* 0x000000050e00720c */ /* 0x000fe40003f06270 */
[----:B------:R-:W-:-:S02]  /*1aa0*/  SEL R23, R23, 0x16, P1 ;  /* 0x0000001617177807 */ /* 0x000fc40000800000 */
[----:B------:R-:W-:Y:S02]  /*1ab0*/  VIMNMX R5, PT, PT, R7, R16, PT ;  /* 0x0000001007057248 */ /* 0x000fe40003fe0100 */
        /* <DEDUP_REMOVED lines=16> */
[----:B------:R-:W-:Y:S01]  /*1bc0*/  SEL R23, R23, 0x1c, P1 ;  /* 0x0000001c17177807 */ /* 0x000fe20000800000 */
[----:B------:R-:W0:Y:S01]  /*1bd0*/  LDC.64 R4, c[0x0][0x388] ;  /* 0x0000e200ff047b82 */ /* 0x000e220000000a00 */
[----:B------:R-:W-:-:S02]  /*1be0*/  ISETP.GE.AND P1, PT, R0, R7, PT ;  /* 0x000000070000720c */ /* 0x000fc40003f26270 */
[----:B------:R-:W-:Y:S02]  /*1bf0*/  VIMNMX R0, PT, PT, R7, R0, PT ;  /* 0x0000000007007248 */ /* 0x000fe40003fe0100 */
[----:B------:R-:W-:Y:S02]  /*1c00*/  SEL R23, R23, 0x1d, P0 ;  /* 0x0000001d17177807 */ /* 0x000fe40000000000 */
[----:B------:R-:W-:Y:S02]  /*1c10*/  ISETP.GE.AND P0, PT, R3, R0, PT ;  /* 0x000000000300720c */ /* 0x000fe40003f06270 */
[----:B------:R-:W-:-:S04]  /*1c20*/  SEL R23, R23, 0x1e, P1 ;  /* 0x0000001e17177807 */ /* 0x000fc80000800000 */
[----:B------:R-:W-:-:S05]  /*1c30*/  SEL R2, R23, 0x1f, P0 ;  /* 0x0000001f17027807 */ /* 0x000fca0000000000 */
[----:B------:R-:W-:-:S05]  /*1c40*/  IMAD R0, R2, 0x4, R1 ;  /* 0x0000000402007824 */ /* 0x000fca00078e0201 */
[----:B------:R-:W2:Y:S01]  /*1c50*/  LDL R3, [R0] ;  /* 0x0000000000037983 */ /* 0x000ea20000100800 */
[----:B0-----:R-:W-:-:S04]  /*1c60*/  IMAD.WIDE R4, R21, 0x4, R4 ;  /* 0x0000000415047825 */ /* 0x001fc800078e0204 */
[----:B------:R-:W-:Y:S02]  /*1c70*/  IMAD.MOV.U32 R9, RZ, RZ, 0x40000000 ;  /* 0x40000000ff097424 */ /* 0x000fe400078e00ff */
[----:B------:R-:W-:Y:S01]  /*1c80*/  IMAD.WIDE R6, R2, 0x4, R24 ;  /* 0x0000000402067825 */ /* 0x000fe200078e0218 */
[----:B------:R-:W-:-:S04]  /*1c90*/  UIADD3 UR4, UPT, UPT, UR4, 0x1, URZ ;  /* 0x0000000104047890 */ /* 0x000fc8000fffe0ff */
[----:B------:R-:W-:Y:S01]  /*1ca0*/  UISETP.NE.AND UP0, UPT, UR4, 0x20, UPT ;  /* 0x000000200400788c */ /* 0x000fe2000bf05270 */
[----:B------:R-:W-:Y:S01]  /*1cb0*/  VIADD R21, R21, 0x1 ;  /* 0x0000000115157836 */ /* 0x000fe20000000000 */
[----:B--2---:R0:W-:Y:S04]  /*1cc0*/  STG.E desc[UR6][R4.64], R3 ;  /* 0x0000000304007986 */ /* 0x0041e8000c101906 */
[----:B------:R0:W-:Y:S03]  /*1cd0*/  STG.E desc[UR6][R6.64], R9 ;  /* 0x0000000906007986 */ /* 0x0001e6000c101906 */
[----:B------:R-:W-:Y:S05]  /*1ce0*/  BRA.U UP0, `(.L_x_3) ;  /* 0xfffffff500d47547 */ /* 0x000fea000b83ffff */
[----:B------:R-:W-:Y:S05]  /*1cf0*/  EXIT ;  /* 0x000000000000794d */ /* 0x000fea0003800000 */
.L_x_4:
[----:B------:R-:W-:-:S00]  /*1d00*/  BRA `(.L_x_4) ;  /* 0xfffffffc00fc7947 */ /* 0x000fc0000383ffff */
[----:B------:R-:W-:-:S00]  /*1d10*/  NOP ;  /* 0x0000000000007918 */ /* 0x000fc00000000000 */
        /* <DEDUP_REMOVED lines=14> */
.L_x_34:


//--------------------- .text._Z11sort_middlePiS_ --------------------------
	.section	.text._Z11sort_middlePiS_,"ax",@progbits
	.align	128
        .global         _Z11sort_middlePiS_
        .type           _Z11sort_middlePiS_,@function
        .size           _Z11sort_middlePiS_,(.L_x_35 - _Z11sort_middlePiS_)
        .other          _Z11sort_middlePiS_,@"STO_CUDA_ENTRY STV_DEFAULT"
_Z11sort_middlePiS_:
.text._Z11sort_middlePiS_:
[----:B------:R-:W-:Y:S01]  /*0000*/  LDC R1, c[0x0][0x37c] ;  /* 0x0000df00ff017b82 */ /* 0x000fe20000000800 */
[----:B------:R-:W0:Y:S01]  /*0010*/  S2R R6, SR_CTAID.X ;  /* 0x0000000000067919 */ /* 0x000e220000002500 */
[----:B------:R-:W0:Y:S06]  /*0020*/  LDCU UR4, c[0x0][0x360] ;  /* 0x00006c00ff0477ac */ /* 0x000e2c0008000800 */
[----:B------:R-:W1:Y:S01]  /*0030*/  LDC.64 R2, c[0x0][0x380] ;  /* 0x0000e000ff027b82 */ /* 0x000e620000000a00 */
[----:B------:R-:W0:Y:S01]  /*0040*/  S2R R5, SR_TID.X ;  /* 0x0000000000057919 */ /* 0x000e220000002100 */
[----:B------:R-:W2:Y:S01]  /*0050*/  LDCU.64 UR6, c[0x0][0x358] ;  /* 0x00006b00ff0677ac */ /* 0x000ea20008000a00 */
[----:B0-----:R-:W-:-:S04]  /*0060*/  IMAD R6, R6, UR4, R5 ;  /* 0x0000000406067c24 */ /* 0x001fc8000f8e0205 */
[----:B------:R-:W-:-:S04]  /*0070*/  IMAD.SHL.U32 R5, R6, 0x1000, RZ ;  /* 0x0000100006057824 */ /* 0x000fc800078e00ff */
[----:B-1----:R-:W-:-:S05]  /*0080*/  IMAD.WIDE R2, R5, 0x4, R2 ;  /* 0x0000000405027825 */ /* 0x002fca00078e0202 */
[----:B--2---:R-:W2:Y:S04]  /*0090*/  LDG.E R16, desc[UR6][R2.64] ;  /* 0x0000000602107981 */ /* 0x004ea8000c1e1900 */
        /* <DEDUP_REMOVED lines=15> */
[----:B------:R-:W-:Y:S01]  /*0190*/  UMOV UR4, 0x10 ;  /* 0x0000001000047882 */ /* 0x000fe20000000000 */
[----:B--2---:R-:W-:-:S04]  /*01a0*/  VIMNMX R20, PT, PT, RZ, R16, !PT ;  /* 0x00000010ff147248 */ /* 0x004fc80007fe0100 */
[----:B---3--:R-:W-:Y:S02]  /*01b0*/  VIMNMX R22, PT, PT, R20, R21, !PT ;  /* 0x0000001514167248 */ /* 0x008fe40007fe0100 */
[----:B------:R-:W-:Y:S02]  /*01c0*/  ISETP.GT.AND P0, PT, R21, R20, PT ;  /* 0x000000141500720c */ /* 0x000fe40003f04270 */
[----:B----4-:R-:W-:Y:S02]  /*01d0*/  VIMNMX R24, PT, PT, R22, R23, !PT ;  /* 0x0000001716187248 */ /* 0x010fe40007fe0100 */
[----:B------:R-:W-:Y:S02]  /*01e0*/  ISETP.GT.AND P1, PT, R23, R22, PT ;  /* 0x000000161700720c */ /* 0x000fe40003f24270 */
[----:B------:R-:W-:Y:S02]  /*01f0*/  SEL R22, RZ, 0x1, !P0 ;  /* 0x00000001ff167807 */ /* 0x000fe40004000000 */
[----:B-----5:R-:W-:-:S02]  /*0200*/  VIMNMX R16, PT, PT, R24, R25, !PT ;  /* 0x0000001918107248 */ /* 0x020fc40007fe0100 */
[----:B------:R-:W-:Y:S02]  /*0210*/  ISETP.GT.AND P0, PT, R25, R24, PT ;  /* 0x000000181900720c */ /* 0x000fe40003f04270 */
[----:B------:R-:W-:Y:S02]  /*0220*/  SEL R23, R22, 0x2, !P1 ;  /* 0x0000000216177807 */ /* 0x000fe40004800000 */
[----:B------:R-:W-:Y:S02]  /*0230*/  VIMNMX R17, PT, PT, R16, R15, !PT ;  /* 0x0000000f10117248 */ /* 0x000fe40007fe0100 */
[----:B------:R-:W-:Y:S01]  /*0240*/  ISETP.GT.AND P1, PT, R15, R16, PT ;  /* 0x000000100f00720c */ /* 0x000fe20003f24270 */
[----:B------:R-:W-:Y:S01]  /*0250*/  IMAD.MOV.U32 R16, RZ, RZ, 0x8 ;  /* 0x00000008ff107424 */ /* 0x000fe200078e00ff */
[----:B------:R-:W-:Y:S02]  /*0260*/  SEL R23, R23, 0x3, !P0 ;  /* 0x0000000317177807 */ /* 0x000fe40004000000 */
[----:B------:R-:W-:-:S02]  /*0270*/  VIMNMX R18, PT, PT, R17, R14, !PT ;  /* 0x0000000e11127248 */ /* 0x000fc40007fe0100 */
[----:B------:R-:W-:Y:S01]  /*0280*/  ISETP.GT.AND P0, PT, R14, R17, PT ;  /* 0x000000110e00720c */ /* 0x000fe20003f04270 */
[----:B------:R-:W-:Y:S01]  /*0290*/  IMAD.MOV.U32 R17, RZ, RZ, 0x9 ;  /* 0x00000009ff117424 */ /* 0x000fe200078e00ff */
[----:B------:R-:W-:Y:S02]  /*02a0*/  SEL R23, R23, 0x4, !P1 ;  /* 0x0000000417177807 */ /* 0x000fe40004800000 */
[----:B------:R-:W-:Y:S02]  /*02b0*/  VIMNMX R19, PT, PT, R18, R13, !PT ;  /* 0x0000000d12137248 */ /* 0x000fe40007fe0100 */
[----:B------:R-:W-:Y:S01]  /*02c0*/  ISETP.GT.AND P1, PT, R13, R18, PT ;  /* 0x000000120d00720c */ /* 0x000fe20003f24270 */
[----:B------:R-:W-:Y:S01]  /*02d0*/  IMAD.MOV.U32 R13, RZ, RZ, 0x5 ;  /* 0x00000005ff0d7424 */ /* 0x000fe200078e00ff */
[----:B------:R-:W-:Y:S01]  /*02e0*/  SEL R23, R23, 0x5, !P0 ;  /* 0x0000000517177807 */ /* 0x000fe20004000000 */
[----:B------:R-:W-:Y:S01]  /*02f0*/  IMAD.MOV.U32 R18, RZ, RZ, 0xa ;  /* 0x0000000aff127424 */ /* 0x000fe200078e00ff */
        /* <DEDUP_REMOVED lines=12> */
[----:B------:R-:W-:Y:S01]  /*03c0*/  SEL R23, R23, 0x8, !P5 ;  /* 0x0000000817177807 */ /* 0x000fe20006800000 */
[----:B------:R-:W-:Y:S01]  /*03d0*/  IMAD.MOV.U32 R21, RZ, RZ, 0xd ;  /* 0x0000000dff157424 */ /* 0x000fe200078e00ff */
[----:B------:R-:W-:Y:S02]  /*03e0*/  VIMNMX R15, PT, PT, R22, R9, !PT ;  /* 0x00000009160f7248 */ /* 0x000fe40007fe0100 */
[----:B------:R-:W-:Y:S01]  /*03f0*/  ISETP.GT.AND P4, PT, R9, R22, PT ;  /* 0x000000160900720c */ /* 0x000fe20003f84270 */
[----:B------:R-:W-:Y:S01]  /*0400*/  IMAD.MOV.U32 R22, RZ, RZ, 0xe ;  /* 0x0000000eff167424 */ /* 0x000fe200078e00ff */
[----:B------:R-:W-:Y:S02]  /*0410*/  SEL R23, R23, 0x9, !P0 ;  /* 0x0000000917177807 */ /* 0x000fe40004000000 */
        /* <DEDUP_REMOVED lines=14> */
[----:B------:R-:W-:Y:S02]  /*0500*/  ISETP.GT.AND P6, PT, R4, R9, PT ;  /* 0x000000090400720c */ /* 0x000fe40003fc4270 */
[----:B------:R-:W-:Y:S02]  /*0510*/  SEL R23, R23, 0xd, !P1 ;  /* 0x0000000d17177807 */ /* 0x000fe40004800000 */
[----:B------:R-:W-:-:S02]  /*0520*/  IADD3 R7, P0, PT, R2, 0x40, RZ ;  /* 0x0000004002077810 */ /* 0x000fc40007f1e0ff */
[----:B------:R-:W-:Y:S02]  /*0530*/  ISETP.GT.AND P5, PT, R0, R25, PT ;  /* 0x000000190000720c */ /* 0x000fe40003fa4270 */
[----:B------:R-:W-:Y:S01]  /*0540*/  SEL R9, R23, 0xe, !P6 ;  /* 0x0000000e17097807 */ /* 0x000fe20007000000 */
[----:B------:R-:W-:Y:S01]  /*0550*/  IMAD.MOV.U32 R23, RZ, RZ, 0xf ;  /* 0x0000000fff177424 */ /* 0x000fe200078e00ff */
[----:B------:R-:W-:Y:S01]  /*0560*/  VIMNMX R25, PT, PT, R25, R0, !PT ;  /* 0x0000000019197248 */ /* 0x000fe20007fe0100 */
[----:B------:R-:W-:Y:S01]  /*0570*/  IMAD.MOV.U32 R0, RZ, RZ, RZ ;  /* 0x000000ffff007224 */ /* 0x000fe200078e00ff */
[----:B------:R-:W-:Y:S01]  /*0580*/  SEL R9, R9, 0xf, !P5 ;  /* 0x0000000f09097807 */ /* 0x000fe20006800000 */
[----:B------:R-:W-:-:S07]  /*0590*/  IMAD.X R24, RZ, RZ, R3, P0 ;  /* 0x000000ffff187224 */ /* 0x000fce00000e0603 */
.L_x_7:
[----:B------:R-:W-:Y:S02]  /*05a0*/  IMAD.MOV.U32 R4, RZ, RZ, R7 ;  /* 0x000000ffff047224 */ /* 0x000fe400078e0007 */
[----:B------:R-:W-:-:S05]  /*05b0*/  IMAD.MOV.U32 R5, RZ, RZ, R24 ;  /* 0x000000ffff057224 */ /* 0x000fca00078e0018 */
        /* <DEDUP_REMOVED lines=8> */
[----:B0-----:R-:W4:Y:S04]  /*0640*/  LDG.E R26, desc[UR6][R2.64+0x8] ;  /* 0x00000806021a7981 */ /* 0x001f28000c1e1900 */
[----:B------:R-:W5:Y:S04]  /*0650*/  LDG.E R25, desc[UR6][R2.64+0xc] ;  /* 0x00000c0602197981 */ /* 0x000f68000c1e1900 */
[----:B------:R-:W5:Y:S01]  /*0660*/  LDG.E R5, desc[UR6][R2.64+0x18] ;  /* 0x0000180602057981 */ /* 0x000f62000c1e1900 */
[----:B--2---:R-:W-:-:S02]  /*0670*/  ISETP.GT.AND P5, PT, R27, RZ, PT ;  /* 0x000000ff1b00720c */ /* 0x004fc40003fa4270 */
[----:B------:R-:W-:-:S04]  /*0680*/  VIMNMX R27, PT, PT, RZ, R27, !PT ;  /* 0x0000001bff1b7248 */ /* 0x000fc80007fe0100 */
[----:B---3--:R-:W-:Y:S02]  /*0690*/  ISETP.GT.AND P4, PT, R28, R27, PT ;  /* 0x0000001b1c00720c */ /* 0x008fe40003f84270 */
[----:B------:R-:W-:Y:S02]  /*06a0*/  VIMNMX R29, PT, PT, R27, R28, !PT ;  /* 0x0000001c1b1d7248 */ /* 0x000fe40007fe0100 */
[----:B------:R-:W2:Y:S04]  /*06b0*/  LDG.E R27, desc[UR6][R2.64+0x10] ;  /* 0x00001006021b7981 */ /* 0x000ea8000c1e1900 */
[----:B------:R-:W3:Y:S01]  /*06c0*/  LDG.E R28, desc[UR6][R2.64+0x14] ;  /* 0x00001406021c7981 */ /* 0x000ee2000c1e1900 */
[----:B----4-:R-:W-:Y:S02]  /*06d0*/  VIMNMX R4, PT, PT, R29, R26, !PT ;  /* 0x0000001a1d047248 */ /* 0x010fe40007fe0100 */
[----:B------:R-:W-:-:S02]  /*06e0*/  ISETP.GT.AND P0, PT, R26, R29, PT ;  /* 0x0000001d1a00720c */ /* 0x000fc40003f04270 */
[----:B-----5:R-:W-:Y:S01]  /*06f0*/  ISETP.GT.AND P2, PT, R25, R4, PT ;  /* 0x000000041900720c */ /* 0x020fe20003f44270 */
[----:B------:R-:W4:Y:S01]  /*0700*/  LDG.E R26, desc[UR6][R2.64+0x24] ;  /* 0x00002406021a7981 */ /* 0x000f22000c1e1900 */
[----:B------:R-:W-:-:S03]  /*0710*/  VIMNMX R4, PT, PT, R4, R25, !PT ;  /* 0x0000001904047248 */ /* 0x000fc60007fe0100 */
[----:B------:R-:W5:Y:S01]  /*0720*/  LDG.E R25, desc[UR6][R2.64+0x1c] ;  /* 0x00001c0602197981 */ /* 0x000f62000c1e1900 */
[----:B--2---:R-:W-:Y:S02]  /*0730*/  VIMNMX R29, PT, PT, R4, R27, !PT ;  /* 0x0000001b041d7248 */ /* 0x004fe40007fe0100 */
[----:B------:R-:W-:Y:S01]  /*0740*/  ISETP.GT.AND P1, PT, R27, R4, PT ;  /* 0x000000041b00720c */ /* 0x000fe20003f24270 */
[----:B------:R-:W-:-:S05]  /*0750*/  IMAD.SHL.U32 R4, R9, 0x4, RZ ;  /* 0x0000000409047824 */ /* 0x000fca00078e00ff */
[----:B------:R-:W-:-:S13]  /*0760*/  ISETP.EQ.AND P6, PT, R4, RZ, PT ;  /* 0x000000ff0400720c */ /* 0x000fda0003fc2270 */
[----:B------:R-:W-:Y:S01]  /*0770*/  @P6 IMAD.U32 R0, RZ, RZ, UR4 ;  /* 0x00000004ff006e24 */ /* 0x000fe2000f8e00ff */
[----:B------:R-:W-:-:S13]  /*0780*/  ISETP.EQ.AND P6, PT, R4, 0x4, PT ;  /* 0x000000040400780c */ /* 0x000fda0003fc2270 */
        /* <DEDUP_REMOVED lines=13> */
[----:B------:R-:W-:Y:S02]  /*0860*/  ISETP.EQ.AND P6, PT, R4, 0x20, PT ;  /* 0x000000200400780c */ /* 0x000fe40003fc2270 */
[----:B---3--:R-:W-:-:S11]  /*0870*/  ISETP.GT.AND P3, PT, R28, R29, PT ;  /* 0x0000001d1c00720c */ /* 0x008fd60003f64270 */
[----:B------:R-:W-:Y:S01]  /*0880*/  @P6 IMAD.U32 R16, RZ, RZ, UR4 ;  /* 0x00000004ff106e24 */ /* 0x000fe2000f8e00ff */
[----:B------:R-:W-:Y:S02]  /*0890*/  ISETP.EQ.AND P6, PT, R4, 0x24, PT ;  /* 0x000000240400780c */ /* 0x000fe40003fc2270 */
[----:B------:R-:W-:Y:S02]  /*08a0*/  VIMNMX R28, PT, PT, R29, R28, !PT ;  /* 0x0000001c1d1c7248 */ /* 0x000fe40007fe0100 */
[----:B------:R-:W-:Y:S02]  /*08b0*/  SEL R27, R9, RZ, !P5 ;  /* 0x000000ff091b7207 */ /* 0x000fe40006800000 */
[----:B------:R-:W2:Y:S07]  /*08c0*/  LDG.E R9, desc[UR6][R2.64+0x28] ;  /* 0x0000280602097981 */ /* 0x000eae000c1e1900 */
[----:B------:R-:W-:Y:S01]  /*08d0*/  @P6 IMAD.U32 R17, RZ, RZ, UR4 ;  /* 0x00000004ff116e24 */ /* 0x000fe2000f8e00ff */
[----:B------:R-:W-:-:S02]  /*08e0*/  ISETP.GT.AND P6, PT, R5, R28, PT ;  /* 0x0000001c0500720c */ /* 0x000fc40003fc4270 */
[----:B------:R-:W-:Y:S02]  /*08f0*/  VIMNMX R28, PT, PT, R28, R5, !PT ;  /* 0x000000051c1c7248 */ /* 0x000fe40007fe0100 */
[----:B------:R-:W3:Y:S02]  /*0900*/  LDG.E R5, desc[UR6][R2.64+0x2c] ;  /* 0x00002c0602057981 */ /* 0x000ee4000c1e1900 */
[----:B-----5:R-:W-:Y:S02]  /*0910*/  ISETP.GT.AND P5, PT, R25, R28, PT ;  /* 0x0000001c1900720c */ /* 0x020fe40003fa4270 */
[----:B------:R-:W-:Y:S02]  /*0920*/  VIMNMX R25, PT, PT, R28, R25, !PT ;  /* 0x000000191c197248 */ /* 0x000fe40007fe0100 */
[----:B------:R-:W5:Y:S01]  /*0930*/  LDG.E R28, desc[UR6][R2.64+0x20] ;  /* 0x00002006021c7981 */ /* 0x000f62000c1e1900 */
[----:B------:R-:W-:-:S04]  /*0940*/  SEL R29, R27, 0x1, !P4 ;  /* 0x000000011b1d7807 */ /* 0x000fc80006000000 */
[----:B------:R-:W-:Y:S02]  /*0950*/  SEL R29, R29, 0x2, !P0 ;  /* 0x000000021d1d7807 */ /* 0x000fe40004000000 */
[----:B-----5:R-:W-:Y:S02]  /*0960*/  VIMNMX R27, PT, PT, R25, R28, !PT ;  /* 0x0000001c191b7248 */ /* 0x020fe40007fe0100 */
[----:B------:R-:W-:Y:S02]  /*0970*/  ISETP.GT.AND P4, PT, R28, R25, PT ;  /* 0x000000191c00720c */ /* 0x000fe40003f84270 */
[----:B----4-:R-:W-:Y:S01]  /*0980*/  VIMNMX R28, PT, PT, R27, R26, !PT ;  /* 0x0000001a1b1c7248 */ /* 0x010fe20007fe0100 */
[----:B------:R-:W4:Y:S01]  /*0990*/  LDG.E R25, desc[UR6][R2.64+0x3c] ;  /* 0x00003c0602197981 */ /* 0x000f22000c1e1900 */
[----:B------:R-:W-:Y:S02]  /*09a0*/  ISETP.GT.AND P0, PT, R26, R27, PT ;  /* 0x0000001b1a00720c */ /* 0x000fe40003f04270 */
[----:B------:R-:W-:Y:S01]  /*09b0*/  SEL R26, R29, 0x3, !P2 ;  /* 0x000000031d1a7807 */ /* 0x000fe20005000000 */
[----:B------:R-:W5:Y:S01]  /*09c0*/  LDG.E R27, desc[UR6][R2.64+0x34] ;  /* 0x00003406021b7981 */ /* 0x000f62000c1e1900 */
[----:B--2---:R-:W-:-:S02]  /*09d0*/  ISETP.GT.AND P2, PT, R9, R28, PT ;  /* 0x0000001c0900720c */ /* 0x004fc40003f44270 */
[----:B------:R-:W-:Y:S02]  /*09e0*/  VIMNMX R28, PT, PT, R28, R9, !PT ;  /* 0x000000091c1c7248 */ /* 0x000fe40007fe0100 */
[----:B------:R-:W2:Y:S01]  /*09f0*/  LDG.E R9, desc[UR6][R2.64+0x30] ;  /* 0x0000300602097981 */ /* 0x000ea2000c1e1900 */
[----:B------:R-:W-:Y:S02]  /*0a00*/  SEL R26, R26, 0x4, !P1 ;  /* 0x000000041a1a7807 */ /* 0x000fe40004800000 */
[----:B---3--:R-:W-:Y:S02]  /*0a10*/  ISETP.GT.AND P1, PT, R5, R28, PT ;  /* 0x0000001c0500720c */ /* 0x008fe40003f24270 */
[----:B------:R-:W-:Y:S02]  /*0a20*/  VIMNMX R28, PT, PT, R28, R5, !PT ;  /* 0x000000051c1c7248 */ /* 0x000fe40007fe0100 */
[----:B------:R-:W3:Y:S01]  /*0a30*/  LDG.E R5, desc[UR6][R2.64+0x38] ;  /* 0x0000380602057981 */ /* 0x000ee2000c1e1900 */
[----:B------:R-:W-:-:S02]  /*0a40*/  SEL R26, R26, 0x5, !P3 ;  /* 0x000000051a1a7807 */ /* 0x000fc40005800000 */
[----:B--2---:R-:W-:Y:S02]  /*0a50*/  ISETP.GT.AND P3, PT, R9, R28, PT ;  /* 0x0000001c0900720c */ /* 0x004fe40003f64270 */
[----:B------:R-:W-:Y:S02]  /*0a60*/  VIMNMX R28, PT, PT, R28, R9, !PT ;  /* 0x000000091c1c7248 */ /* 0x000fe40007fe0100 */
[----:B------:R-:W-:-:S04]  /*0a70*/  SEL R9, R26, 0x6, !P6 ;  /* 0x000000061a097807 */ /* 0x000fc80007000000 */
[----:B------:R-:W-:Y:S02]  /*0a80*/  SEL R9, R9, 0x7, !P5 ;  /* 0x0000000709097807 */ /* 0x000fe40006800000 */
[C---:B------:R-:W-:Y:S02]  /*0a90*/  ISETP.EQ.AND P5, PT, R4.reuse, 0x28, PT ;  /* 0x000000280400780c */ /* 0x040fe40003fa2270 */
[----:B------:R-:W-:Y:S02]  /*0aa0*/  SEL R9, R9, 0x8, !P4 ;  /* 0x0000000809097807 */ /* 0x000fe40006000000 */
[----:B------:R-:W-:Y:S02]  /*0ab0*/  ISETP.EQ.AND P4, PT, R4, 0x2c, PT ;  /* 0x0000002c0400780c */ /* 0x000fe40003f82270 */
[----:B------:R-:W-:-:S04]  /*0ac0*/  SEL R9, R9, 0x9, !P0 ;  /* 0x0000000909097807 */ /* 0x000fc80004000000 */
[----:B------:R-:W-:-:S04]  /*0ad0*/  SEL R9, R9, 0xa, !P2 ;  /* 0x0000000a09097807 */ /* 0x000fc80005000000 */
[----:B------:R-:W-:Y:S01]  /*0ae0*/  SEL R9, R9, 0xb, !P1 ;  /* 0x0000000b09097807 */ /* 0x000fe20004800000 */
[----:B------:R-:W-:Y:S01]  /*0af0*/  @P5 IMAD.U32 R18, RZ, RZ, UR4 ;  /* 0x00000004ff125e24 */ /* 0x000fe2000f8e00ff */
[----:B-----5:R-:W-:Y:S01]  /*0b00*/  VIMNMX R26, PT, PT, R28, R27, !PT ;  /* 0x0000001b1c1a7248 */ /* 0x020fe20007fe0100 */
[----:B------:R-:W-:Y:S01]  /*0b10*/  @P4 IMAD.U32 R19, RZ, RZ, UR4 ;  /* 0x00000004ff134e24 */ /* 0x000fe2000f8e00ff */
[C---:B------:R-:W-:Y:S02]  /*0b20*/  ISETP.EQ.AND P0, PT, R4.reuse, 0x30, PT ;  /* 0x000000300400780c */ /* 0x040fe40003f02270 */
[C---:B------:R-:W-:Y:S02]  /*0b30*/  ISETP.EQ.AND P5, PT, R4.reuse, 0x34, PT ;  /* 0x000000340400780c */ /* 0x040fe40003fa2270 */
[C---:B------:R-:W-:Y:S02]  /*0b40*/  ISETP.EQ.AND P4, PT, R4.reuse, 0x38, PT ;  /* 0x000000380400780c */ /* 0x040fe40003f82270 */
[----:B------:R-:W-:-:S02]  /*0b50*/  ISETP.EQ.AND P2, PT, R4, 0x3c, PT ;  /* 0x0000003c0400780c */ /* 0x000fc40003f42270 */
[----:B------:R-:W-:Y:S02]  /*0b60*/  ISETP.GT.AND P6, PT, R27, R28, PT ;  /* 0x0000001c1b00720c */ /* 0x000fe40003fc4270 */
[----:B------:R-:W-:Y:S02]  /*0b70*/  SEL R9, R9, 0xc, !P3 ;  /* 0x0000000c09097807 */ /* 0x000fe40005800000 */
[----:B---3--:R-:W-:Y:S02]  /*0b80*/  ISETP.GT.AND P1, PT, R5, R26, PT ;  /* 0x0000001a0500720c */ /* 0x008fe40003f24270 */
[----:B------:R-:W-:Y:S02]  /*0b90*/  VIMNMX R26, PT, PT, R26, R5, !PT ;  /* 0x000000051a1a7248 */ /* 0x000fe40007fe0100 */
[----:B------:R-:W-:Y:S02]  /*0ba0*/  SEL R9, R9, 0xd, !P6 ;  /* 0x0000000d09097807 */ /* 0x000fe40007000000 */
[----:B----4-:R-:W-:-:S02]  /*0bb0*/  ISETP.GT.AND P3, PT, R25, R26, PT ;  /* 0x0000001a1900720c */ /* 0x010fc40003f64270 */
[----:B------:R-:W-:Y:S01]  /*0bc0*/  SEL R9, R9, 0xe, !P1 ;  /* 0x0000000e09097807 */ /* 0x000fe20004800000 */
[----:B------:R-:W-:Y:S01]  /*0bd0*/  @P0 IMAD.U32 R20, RZ, RZ, UR4 ;  /* 0x00000004ff140e24 */ /* 0x000fe2000f8e00ff */
[----:B------:R-:W-:Y:S01]  /*0be0*/  VIMNMX R25, PT, PT, R26, R25, !PT ;  /* 0x000000191a197248 */ /* 0x000fe20007fe0100 */
[----:B------:R-:W-:Y:S01]  /*0bf0*/  @P5 IMAD.U32 R21, RZ, RZ, UR4 ;  /* 0x00000004ff155e24 */ /* 0x000fe2000f8e00ff */
[----:B------:R-:W-:Y:S01]  /*0c00*/  SEL R9, R9, 0xf, !P3 ;  /* 0x0000000f09097807 */ /* 0x000fe20005800000 */
[----:B------:R-:W-:Y:S02]  /*0c10*/  @P4 IMAD.U32 R22, RZ, RZ, UR4 ;  /* 0x00000004ff164e24 */ /* 0x000fe4000f8e00ff */
[----:B------:R-:W-:-:S07]  /*0c20*/  @P2 IMAD.U32 R23, RZ, RZ, UR4 ;  /* 0x00000004ff172e24 */ /* 0x000fce000f8e00ff */
.L_x_6:
[----:B------:R-:W-:Y:S05]  /*0c30*/  BSYNC.RECONVERGENT B0 ;  /* 0x0000000000007941 */ /* 0x000fea0003800200 */
.L_x_5:
[----:B------:R-:W-:Y:S01]  /*0c40*/  UIADD3 UR4, UPT, UPT, UR4, 0x1, URZ ;  /* 0x0000000104047890 */ /* 0x000fe2000fffe0ff */
[----:B------:R-:W-:-:S03]  /*0c50*/  IADD3 R7, P0, PT, R7, 0x4, RZ ;  /* 0x0000000407077810 */ /* 0x000fc60007f1e0ff */
[----:B------:R-:W-:Y:S02]  /*0c60*/  UISETP.NE.AND UP0, UPT, UR4, 0x1000, UPT ;  /* 0x000010000400788c */ /* 0x000fe4000bf05270 */
[----:B------:R-:W-:-:S07]  /*0c70*/  IMAD.X R24, RZ, RZ, R24, P0 ;  /* 0x000000ffff187224 */ /* 0x000fce00000e0618 */
[----:B------:R-:W-:Y:S05]  /*0c80*/  BRA.U UP0, `(.L_x_7) ;  /* 0xfffffff900447547 */ /* 0x000fea000b83ffff */
[----:B------:R-:W-:Y:S01]  /*0c90*/  IMAD.SHL.U32 R25, R6, 0x10, RZ ;  /* 0x0000001006197824 */ /* 0x000fe200078e00ff */
[----:B------:R-:W-:-:S06]  /*0ca0*/  UMOV UR4, URZ ;  /* 0x000000ff00047c82 */ /* 0x000fcc0008000000 */
.L_x_8:
[----:B0-----:R-:W2:Y:S04]  /*0cb0*/  LDG.E R7, desc[UR6][R2.64] ;  /* 0x0000000602077981 */ /* 0x001ea8000c1e1900 */
[----:B------:R-:W3:Y:S04]  /*0cc0*/  LDG.E R24, desc[UR6][R2.64+0x4] ;  /* 0x0000040602187981 */ /* 0x000ee8000c1e1900 */
[----:B------:R-:W4:Y:S04]  /*0cd0*/  LDG.E R28, desc[UR6][R2.64+0x8] ;  /* 0x00000806021c7981 */ /* 0x000f28000c1e1900 */
[----:B------:R-:W5:Y:S04]  /*0ce0*/  LDG.E R6, desc[UR6][R2.64+0xc] ;  /* 0x00000c0602067981 */ /* 0x000f68000c1e1900 */
[----:B------:R-:W5:Y:S04]  /*0cf0*/  LDG.E R5, desc[UR6][R2.64+0x10] ;  /* 0x0000100602057981 */ /* 0x000f68000c1e1900 */
[----:B------:R-:W5:Y:S04]  /*0d00*/  LDG.E R4, desc[UR6][R2.64+0x14] ;  /* 0x0000140602047981 */ /* 0x000f68000c1e1900 */
[----:B------:R-:W5:Y:S01]  /*0d10*/  LDG.E R26, desc[UR6][R2.64+0x18] ;  /* 0x00001806021a7981 */ /* 0x000f62000c1e1900 */
[----:B--2---:R-:W-:-:S02]  /*0d20*/  ISETP.GE.AND P2, PT, R7, 0x40000000, PT ;  /* 0x400000000700780c */ /* 0x004fc40003f46270 */
[----:B------:R-:W-:-:S04]  /*0d30*/  VIMNMX R7, PT, PT, R7, 0x40000000, PT ;  /* 0x4000000007077848 */ /* 0x000fc80003fe0100 */
[----:B---3--:R-:W-:Y:S02]  /*0d40*/  ISETP.GE.AND P1, PT, R24, R7, PT ;  /* 0x000000071800720c */ /* 0x008fe40003f26270 */
[----:B------:R-:W-:Y:S02]  /*0d50*/  VIMNMX R7, PT, PT, R7, R24, PT ;  /* 0x0000001807077248 */ /* 0x000fe40003fe0100 */
[----:B------:R-:W2:Y:S02]  /*0d60*/  LDG.E R24, desc[UR6][R2.64+0x1c] ;  /* 0x00001c0602187981 */ /* 0x000ea4000c1e1900 */
[----:B----4-:R-:W-:Y:S02]  /*0d70*/  ISETP.GE.AND P6, PT, R28, R7, PT ;  /* 0x000000071c00720c */ /* 0x010fe40003fc6270 */
[----:B------:R-:W-:-:S04]  /*0d80*/  VIMNMX R7, PT, PT, R7, R28, PT ;  /* 0x0000001c07077248 */ /* 0x000fc80003fe0100 */
[----:B-----5:R-:W-:Y:S02]  /*0d90*/  ISETP.GE.AND P5, PT, R6, R7, PT ;  /* 0x000000070600720c */ /* 0x020fe40003fa6270 */
[----:B------:R-:W-:Y:S02]  /*0da0*/  VIMNMX R6, PT, PT, R7, R6, PT ;  /* 0x0000000607067248 */ /* 0x000fe40003fe0100 */
[----:B------:R-:W3:Y:S02]  /*0db0*/  LDG.E R7, desc[UR6][R2.64+0x20] ;  /* 0x0000200602077981 */ /* 0x000ee4000c1e1900 */
[----:B------:R-:W-:Y:S02]  /*0dc0*/  ISETP.GE.AND P0, PT, R5, R6, PT ;  /* 0x000000060500720c */ /* 0x000fe40003f06270 */
[----:B------:R-:W-:Y:S02]  /*0dd0*/  VIMNMX R27, PT, PT, R6, R5, PT ;  /* 0x00000005061b7248 */ /* 0x000fe40003fe0100 */
[----:B------:R-:W4:Y:S04]  /*0de0*/  LDG.E R5, desc[UR6][R2.64+0x24] ;  /* 0x0000240602057981 */ /* 0x000f28000c1e1900 */
[----:B------:R-:W5:Y:S01]  /*0df0*/  LDG.E R6, desc[UR6][R2.64+0x28] ;  /* 0x0000280602067981 */ /* 0x000f62000c1e1900 */
[----:B------:R-:W-:-:S02]  /*0e00*/  ISETP.GE.AND P4, PT, R4, R27, PT ;  /* 0x0000001b0400720c */ /* 0x000fc40003f86270 */
[----:B------:R-:W-:Y:S02]  /*0e10*/  VIMNMX R27, PT, PT, R27, R4, PT ;  /* 0x000000041b1b7248 */ /* 0x000fe40003fe0100 */
[----:B------:R-:W5:Y:S02]  /*0e20*/  LDG.E R4, desc[UR6][R2.64+0x2c] ;  /* 0x00002c0602047981 */ /* 0x000f64000c1e1900 */
[----:B------:R-:W-:Y:S02]  /*0e30*/  ISETP.GE.AND P3, PT, R26, R27, PT ;  /* 0x0000001b1a00720c */ /* 0x000fe40003f66270 */
[----:B------:R-:W-:Y:S02]  /*0e40*/  VIMNMX R27, PT, PT, R27, R26, PT ;  /* 0x0000001a1b1b7248 */ /* 0x000fe40003fe0100 */
[----:B------:R-:W-:Y:S02]  /*0e50*/  SEL R26, R9, RZ, P2 ;  /* 0x000000ff091a7207 */ /* 0x000fe40001000000 */
[----:B------:R-:W5:Y:S02]  /*0e60*/  LDG.E R9, desc[UR6][R2.64+0x30] ;  /* 0x0000300602097981 */ /* 0x000f64000c1e1900 */
[----:B------:R-:W-:-:S04]  /*0e70*/  SEL R26, R26, 0x1, P1 ;  /* 0x000000011a1a7807 */ /* 0x000fc80000800000 */
[----:B------:R-:W-:-:S04]  /*0e80*/  SEL R26, R26, 0x2, P6 ;  /* 0x000000021a1a7807 */ /* 0x000fc80003000000 */
[----:B------:R-:W-:Y:S02]  /*0e90*/  SEL R26, R26, 0x3, P5 ;  /* 0x000000031a1a7807 */ /* 0x000fe40002800000 */
[----:B--2---:R-:W-:Y:S02]  /*0ea0*/  ISETP.GE.AND P2, PT, R24, R27, PT ;  /* 0x0000001b1800720c */ /* 0x004fe40003f46270 */
[----:B------:R-:W-:-:S04]  /*0eb0*/  VIMNMX R24, PT, PT, R27, R24, PT ;  /* 0x000000181b187248 */ /* 0x000fc80003fe0100 */
[----:B---3--:R-:W-:Y:S02]  /*0ec0*/  ISETP.GE.AND P1, PT, R7, R24, PT ;  /* 0x000000180700720c */ /* 0x008fe40003f26270 */
[----:B------:R-:W-:Y:S02]  /*0ed0*/  VIMNMX R24, PT, PT, R24, R7, PT ;  /* 0x0000000718187248 */ /* 0x000fe40003fe0100 */
[----:B------:R-:W2:Y:S02]  /*0ee0*/  LDG.E R7, desc[UR6][R2.64+0x34] ;  /* 0x0000340602077981 */ /* 0x000ea4000c1e1900 */
[----:B----4-:R-:W-:Y:S02]  /*0ef0*/  ISETP.GE.AND P6, PT, R5, R24, PT ;  /* 0x000000180500720c */ /* 0x010fe40003fc6270 */
[----:B------:R-:W-:Y:S02]  /*0f00*/  VIMNMX R27, PT, PT, R24, R5, PT ;  /* 0x00000005181b7248 */ /* 0x000fe40003fe0100 */
[----:B------:R-:W3:Y:S02]  /*0f10*/  LDG.E R5, desc[UR6][R2.64+0x38] ;  /* 0x0000380602057981 */ /* 0x000ee4000c1e1900 */
[----:B-----5:R-:W-:-:S02]  /*0f20*/  ISETP.GE.AND P5, PT, R6, R27, PT ;  /* 0x0000001b0600720c */ /* 0x020fc40003fa6270 */
[----:B------:R-:W-:Y:S02]  /*0f30*/  VIMNMX R27, PT, PT, R27, R6, PT ;  /* 0x000000061b1b7248 */ /* 0x000fe40003fe0100 */
[----:B------:R-:W4:Y:S01]  /*0f40*/  LDG.E R6, desc[UR6][R2.64+0x3c] ;  /* 0x00003c0602067981 */ /* 0x000f22000c1e1900 */
        /* <DEDUP_REMOVED lines=11> */
[----:B------:R-:W-:-:S04]  /*1000*/  SEL R26, R26, 0xb, P0 ;  /* 0x0000000b1a1a7807 */ /* 0x000fc80000000000 */
[----:B------:R-:W-:Y:S01]  /*1010*/  SEL R26, R26, 0xc, P1 ;  /* 0x0000000c1a1a7807 */ /* 0x000fe20000800000 */
[----:B------:R-:W-:Y:S01]  /*1020*/  IMAD.MOV.U32 R29, RZ, RZ, 0x40000000 ;  /* 0x40000000ff1d7424 */ /* 0x000fe200078e00ff */
[----:B------:R-:W-:-:S04]  /*1030*/  UIADD3 UR4, UPT, UPT, UR4, 0x1, URZ ;  /* 0x0000000104047890 */ /* 0x000fc8000fffe0ff */
[----:B------:R-:W-:Y:S01]  /*1040*/  UISETP.NE.AND UP0, UPT, UR4, 0x10, UPT ;  /* 0x000000100400788c */ /* 0x000fe2000bf05270 */
[----:B--2---:R-:W-:Y:S02]  /*1050*/  ISETP.GE.AND P0, PT, R7, R4, PT ;  /* 0x000000040700720c */ /* 0x004fe40003f06270 */
[----:B------:R-:W-:Y:S02]  /*1060*/  VIMNMX R4, PT, PT, R4, R7, PT ;  /* 0x0000000704047248 */ /* 0x000fe40003fe0100 */
[----:B------:R-:W-:Y:S02]  /*1070*/  SEL R26, R26, 0xd, P0 ;  /* 0x0000000d1a1a7807 */ /* 0x000fe40000000000 */
[----:B---3--:R-:W-:Y:S02]  /*1080*/  ISETP.GE.AND P1, PT, R5, R4, PT ;  /* 0x000000040500720c */ /* 0x008fe40003f26270 */
[----:B------:R-:W-:Y:S02]  /*1090*/  VIMNMX R5, PT, PT, R4, R5, PT ;  /* 0x0000000504057248 */ /* 0x000fe40003fe0100 */
[----:B------:R-:W-:-:S02]  /*10a0*/  SEL R26, R26, 0xe, P1 ;  /* 0x0000000e1a1a7807 */ /* 0x000fc40000800000 */
[----:B----4-:R-:W-:Y:S02]  /*10b0*/  ISETP.GE.AND P0, PT, R6, R5, PT ;  /* 0x000000050600720c */ /* 0x010fe40003f06270 */
[----:B------:R-:W0:Y:S02]  /*10c0*/  LDC.64 R4, c[0x0][0x388] ;  /* 0x0000e200ff047b82 */ /* 0x000e240000000a00 */
[----:B------:R-:W-:-:S05]  /*10d0*/  SEL R9, R26, 0xf, P0 ;  /* 0x0000000f1a097807 */ /* 0x000fca0000000000 */
[----:B------:R-:W-:-:S05]  /*10e0*/  IMAD.SHL.U32 R6, R9, 0x4, RZ ;  /* 0x0000000409067824 */ /* 0x000fca00078e00ff */
[C---:B------:R-:W-:Y:S02]  /*10f0*/  ISETP.EQ.AND P0, PT, R6.reuse, RZ, PT ;  /* 0x000000ff0600720c */ /* 0x040fe40003f02270 */
[C---:B------:R-:W-:Y:S02]  /*1100*/  ISETP.EQ.AND P1, PT, R6.reuse, 0x4, PT ;  /* 0x000000040600780c */ /* 0x040fe40003f22270 */
[C---:B------:R-:W-:Y:S02]  /*1110*/  ISETP.EQ.AND P2, PT, R6.reuse, 0x8, PT ;  /* 0x000000080600780c */ /* 0x040fe40003f42270 */
[----:B------:R-:W-:-:S07]  /*1120*/  ISETP.EQ.AND P3, PT, R6, 0xc, PT ;  /* 0x0000000c0600780c */ /* 0x000fce0003f62270 */
[----:B------:R-:W-:Y:S01]  /*1130*/  @P0 IMAD.MOV.U32 R27, RZ, RZ, R0 ;  /* 0x000000ffff1b0224 */ /* 0x000fe200078e0000 */
[C---:B------:R-:W-:Y:S01]  /*1140*/  ISETP.EQ.AND P0, PT, R6.reuse, 0x10, PT ;  /* 0x000000100600780c */ /* 0x040fe20003f02270 */
[----:B------:R-:W-:Y:S01]  /*1150*/  @P1 IMAD.MOV.U32 R27, RZ, RZ, R8 ;  /* 0x000000ffff1b1224 */ /* 0x000fe200078e0008 */
[C---:B------:R-:W-:Y:S01]  /*1160*/  ISETP.EQ.AND P1, PT, R6.reuse, 0x14, PT ;  /* 0x000000140600780c */ /* 0x040fe20003f22270 */
[----:B------:R-:W-:Y:S01]  /*1170*/  @P2 IMAD.MOV.U32 R27, RZ, RZ, R10 ;  /* 0x000000ffff1b2224 */ /* 0x000fe200078e000a */
[C---:B------:R-:W-:Y:S01]  /*1180*/  ISETP.EQ.AND P2, PT, R6.reuse, 0x18, PT ;  /* 0x000000180600780c */ /* 0x040fe20003f42270 */
[----:B------:R-:W-:Y:S01]  /*1190*/  @P3 IMAD.MOV.U32 R27, RZ, RZ, R11 ;  /* 0x000000ffff1b3224 */ /* 0x000fe200078e000b */
        /* <DEDUP_REMOVED lines=16> */
[----:B------:R-:W-:Y:S01]  /*12a0*/  ISETP.EQ.AND P3, PT, R6, 0x3c, PT ;  /* 0x0000003c0600780c */ /* 0x000fe20003f62270 */
[----:B0-----:R-:W-:-:S06]  /*12b0*/  IMAD.WIDE R4, R25, 0x4, R4 ;  /* 0x0000000419047825 */ /* 0x001fcc00078e0204 */
[----:B------:R-:W-:Y:S02]  /*12c0*/  @P0 IMAD.MOV.U32 R27, RZ, RZ, R20 ;  /* 0x000000ffff1b0224 */ /* 0x000fe400078e0014 */
[----:B------:R-:W-:Y:S02]  /*12d0*/  @P1 IMAD.MOV.U32 R27, RZ, RZ, R21 ;  /* 0x000000ffff1b1224 */ /* 0x000fe400078e0015 */
[----:B------:R-:W-:Y:S02]  /*12e0*/  @P2 IMAD.MOV.U32 R27, RZ, RZ, R22 ;  /* 0x000000ffff1b2224 */ /* 0x000fe400078e0016 */
[----:B------:R-:W-:Y:S02]  /*12f0*/  @P3 IMAD.MOV.U32 R27, RZ, RZ, R23 ;  /* 0x000000ffff1b3224 */ /* 0x000fe400078e0017 */
[----:B------:R-:W-:-:S03]  /*1300*/  IMAD.WIDE R6, R9, 0x4, R2 ;  /* 0x0000000409067825 */ /* 0x000fc600078e0202 */
[----:B------:R0:W-:Y:S04]  /*1310*/  STG.E desc[UR6][R4.64], R27 ;  /* 0x0000001b04007986 */ /* 0x0001e8000c101906 */
[----:B------:R0:W-:Y:S01]  /*1320*/  STG.E desc[UR6][R6.64], R29 ;  /* 0x0000001d06007986 */ /* 0x0001e2000c101906 */
[----:B------:R-:W-:Y:S01]  /*1330*/  VIADD R25, R25, 0x1 ;  /* 0x0000000119197836 */ /* 0x000fe20000000000 */
[----:B------:R-:W-:Y:S06]  /*1340*/  BRA.U UP0, `(.L_x_8) ;  /* 0xfffffff900587547 */ /* 0x000fec000b83ffff */
[----:B------:R-:W-:Y:S05]  /*1350*/  EXIT ;  /* 0x000000000000794d */ /* 0x000fea0003800000 */
.L_x_9:
        /* <DEDUP_REMOVED lines=10> */
.L_x_35:


//--------------------- .text._Z10sort_smallPiS_  --------------------------
	.section	.text._Z10sort_smallPiS_,"ax",@progbits
	.align	128
        .global         _Z10sort_smallPiS_
        .type           _Z10sort_smallPiS_,@function
        .size           _Z10sort_smallPiS_,(.L_x_36 - _Z10sort_smallPiS_)
        .other          _Z10sort_smallPiS_,@"STO_CUDA_ENTRY STV_DEFAULT"
_Z10sort_smallPiS_:
.text._Z10sort_smallPiS_:
        /* <DEDUP_REMOVED lines=16> */
[----:B------:R-:W5:Y:S01]  /*0100*/  LDG.E R14, desc[UR6][R2.64+0x1c] ;  /* 0x00001c06020e7981 */ /* 0x000f62000c1e1900 */
[----:B------:R-:W-:Y:S01]  /*0110*/  IADD3 R24, P2, PT, R2, 0x24, RZ ;  /* 0x0000002402187810 */ /* 0x000fe20007f5e0ff */
[----:B------:R-:W-:Y:S01]  /*0120*/  IMAD.MOV.U32 R17, RZ, RZ, 0x1 ;  /* 0x00000001ff117424 */ /* 0x000fe200078e00ff */
[----:B------:R-:W-:Y:S01]  /*0130*/  UMOV UR4, 0x9 ;  /* 0x0000000900047882 */ /* 0x000fe20000000000 */
[----:B------:R-:W-:-:S02]  /*0140*/  IMAD.MOV.U32 R18, RZ, RZ, 0x2 ;  /* 0x00000002ff127424 */ /* 0x000fc400078e00ff */
[----:B------:R-:W-:Y:S02]  /*0150*/  IMAD.MOV.U32 R23, RZ, RZ, 0x3 ;  /* 0x00000003ff177424 */ /* 0x000fe400078e00ff */
[----:B------:R-:W-:Y:S02]  /*0160*/  IMAD.MOV.U32 R22, RZ, RZ, 0x4 ;  /* 0x00000004ff167424 */ /* 0x000fe400078e00ff */
[----:B------:R-:W-:Y:S02]  /*0170*/  IMAD.MOV.U32 R21, RZ, RZ, 0x5 ;  /* 0x00000005ff157424 */ /* 0x000fe400078e00ff */
[----:B------:R-:W-:Y:S02]  /*0180*/  IMAD.MOV.U32 R20, RZ, RZ, 0x6 ;  /* 0x00000006ff147424 */ /* 0x000fe400078e00ff */
[----:B------:R-:W-:Y:S02]  /*0190*/  IMAD.MOV.U32 R19, RZ, RZ, 0x7 ;  /* 0x00000007ff137424 */ /* 0x000fe400078e00ff */
[----:B------:R-:W-:Y:S01]  /*01a0*/  IMAD.X R25, RZ, RZ, R3, P2 ;  /* 0x000000ffff197224 */ /* 0x000fe200010e0603 */
[----:B--2---:R-:W-:-:S04]  /*01b0*/  VIMNMX R5, PT, PT, RZ, R7, !PT ;  /* 0x00000007ff057248 */ /* 0x004fc80007fe0100 */
[----:B---3--:R-:W-:Y:S02]  /*01c0*/  VIMNMX R0, PT, PT, R5, R8, !PT ;  /* 0x0000000805007248 */ /* 0x008fe40007fe0100 */
[----:B------:R-:W-:Y:S02]  /*01d0*/  ISETP.GT.AND P0, PT, R8, R5, PT ;  /* 0x000000050800720c */ /* 0x000fe40003f04270 */
[----:B----4-:R-:W-:Y:S02]  /*01e0*/  VIMNMX R5, PT, PT, R0, R9, !PT ;  /* 0x0000000900057248 */ /* 0x010fe40007fe0100 */
[----:B------:R-:W-:Y:S01]  /*01f0*/  ISETP.GT.AND P1, PT, R9, R0, PT ;  /* 0x000000000900720c */ /* 0x000fe20003f24270 */
[----:B------:R-:W-:Y:S01]  /*0200*/  IMAD.MOV.U32 R0, RZ, RZ, RZ ;  /* 0x000000ffff007224 */ /* 0x000fe200078e00ff */
[----:B------:R-:W-:Y:S02]  /*0210*/  SEL R4, RZ, 0x1, !P0 ;  /* 0x00000001ff047807 */ /* 0x000fe40004000000 */
[----:B-----5:R-:W-:-:S02]  /*0220*/  VIMNMX R16, PT, PT, R5, R10, !PT ;  /* 0x0000000a05107248 */ /* 0x020fc40007fe0100 */
[----:B------:R-:W-:Y:S02]  /*0230*/  ISETP.GT.AND P0, PT, R10, R5, PT ;  /* 0x000000050a00720c */ /* 0x000fe40003f04270 */
[----:B------:R-:W-:Y:S02]  /*0240*/  SEL R4, R4, 0x2, !P1 ;  /* 0x0000000204047807 */ /* 0x000fe40004800000 */
[----:B------:R-:W-:Y:S02]  /*0250*/  ISETP.GT.AND P1, PT, R11, R16, PT ;  /* 0x000000100b00720c */ /* 0x000fe40003f24270 */
[----:B------:R-:W-:Y:S02]  /*0260*/  VIMNMX R5, PT, PT, R16, R11, !PT ;  /* 0x0000000b10057248 */ /* 0x000fe40007fe0100 */
[----:B------:R-:W-:Y:S02]  /*0270*/  SEL R4, R4, 0x3, !P0 ;  /* 0x0000000304047807 */ /* 0x000fe40004000000 */
[----:B------:R-:W-:-:S02]  /*0280*/  ISETP.GT.AND P0, PT, R12, R5, PT ;  /* 0x000000050c00720c */ /* 0x000fc40003f04270 */
[----:B------:R-:W-:Y:S02]  /*0290*/  VIMNMX R16, PT, PT, R5, R12, !PT ;  /* 0x0000000c05107248 */ /* 0x000fe40007fe0100 */
[----:B------:R-:W-:Y:S02]  /*02a0*/  SEL R4, R4, 0x4, !P1 ;  /* 0x0000000404047807 */ /* 0x000fe40004800000 */
[----:B------:R-:W-:Y:S02]  /*02b0*/  ISETP.GT.AND P1, PT, R13, R16, PT ;  /* 0x000000100d00720c */ /* 0x000fe40003f24270 */
[----:B------:R-:W-:Y:S02]  /*02c0*/  VIMNMX R5, PT, PT, R16, R13, !PT ;  /* 0x0000000d10057248 */ /* 0x000fe40007fe0100 */
[----:B------:R-:W-:Y:S02]  /*02d0*/  SEL R4, R4, 0x5, !P0 ;  /* 0x0000000504047807 */ /* 0x000fe40004000000 */
[----:B------:R-:W-:-:S02]  /*02e0*/  ISETP.GT.AND P0, PT, R14, R5, PT ;  /* 0x000000050e00720c */ /* 0x000fc40003f04270 */
[----:B------:R-:W-:Y:S02]  /*02f0*/  SEL R4, R4, 0x6, !P1 ;  /* 0x0000000604047807 */ /* 0x000fe40004800000 */
[----:B------:R-:W-:Y:S02]  /*0300*/  VIMNMX R16, PT, PT, R5, R14, !PT ;  /* 0x0000000e05107248 */ /* 0x000fe40007fe0100 */
[----:B------:R-:W-:-:S07]  /*0310*/  SEL R15, R4, 0x7, !P0 ;  /* 0x00000007040f7807 */ /* 0x000fce0004000000 */
.L_x_14:
        /* <DEDUP_REMOVED lines=8> */
[----:B------:R-:W0:Y:S04]  /*03a0*/  LDG.E R7, desc[UR6][R2.64] ;  /* 0x0000000602077981 */ /* 0x000e28000c1e1900 */
[----:B------:R-:W2:Y:S04]  /*03b0*/  LDG.E R8, desc[UR6][R2.64+0x4] ;  /* 0x0000040602087981 */ /* 0x000ea8000c1e1900 */
[----:B------:R-:W3:Y:S04]  /*03c0*/  LDG.E R9, desc[UR6][R2.64+0x8] ;  /* 0x0000080602097981 */ /* 0x000ee8000c1e1900 */
[----:B------:R-:W4:Y:S04]  /*03d0*/  LDG.E R10, desc[UR6][R2.64+0xc] ;  /* 0x00000c06020a7981 */ /* 0x000f28000c1e1900 */
[----:B------:R-:W5:Y:S04]  /*03e0*/  LDG.E R11, desc[UR6][R2.64+0x10] ;  /* 0x00001006020b7981 */ /* 0x000f68000c1e1900 */
[----:B------:R-:W5:Y:S04]  /*03f0*/  LDG.E R12, desc[UR6][R2.64+0x14] ;  /* 0x00001406020c7981 */ /* 0x000f68000c1e1900 */
[----:B------:R-:W5:Y:S04]  /*0400*/  LDG.E R13, desc[UR6][R2.64+0x18] ;  /* 0x00001806020d7981 */ /* 0x000f68000c1e1900 */
[----:B------:R-:W5:Y:S01]  /*0410*/  LDG.E R14, desc[UR6][R2.64+0x1c] ;  /* 0x00001c06020e7981 */ /* 0x000f62000c1e1900 */
[----:B------:R-:W-:Y:S01]  /*0420*/  IMAD.SHL.U32 R16, R15, 0x4, RZ ;  /* 0x000000040f107824 */ /* 0x000fe200078e00ff */
[----:B------:R-:W-:-:S04]  /*0430*/  UIADD3 UR5, UPT, UPT, UR4, -0x1, URZ ;  /* 0xffffffff04057890 */ /* 0x000fc8000fffe0ff */
[C---:B------:R-:W-:Y:S02]  /*0440*/  ISETP.EQ.AND P5, PT, R16.reuse, RZ, PT ;  /* 0x000000ff1000720c */ /* 0x040fe40003fa2270 */
[C---:B------:R-:W-:Y:S02]  /*0450*/  ISETP.EQ.AND P2, PT, R16.reuse, 0x4, PT ;  /* 0x000000041000780c */ /* 0x040fe40003f42270 */
[C---:B------:R-:W-:Y:S02]  /*0460*/  ISETP.EQ.AND P4, PT, R16.reuse, 0x8, PT ;  /* 0x000000081000780c */ /* 0x040fe40003f82270 */
[----:B------:R-:W-:-:S07]  /*0470*/  ISETP.EQ.AND P0, PT, R16, 0xc, PT ;  /* 0x0000000c1000780c */ /* 0x000fce0003f02270 */
[----:B------:R-:W-:Y:S02]  /*0480*/  @P5 IMAD.U32 R0, RZ, RZ, UR5 ;  /* 0x00000005ff005e24 */ /* 0x000fe4000f8e00ff */
[----:B------:R-:W-:Y:S02]  /*0490*/  @P2 IMAD.U32 R17, RZ, RZ, UR5 ;  /* 0x00000005ff112e24 */ /* 0x000fe4000f8e00ff */
[----:B------:R-:W-:Y:S01]  /*04a0*/  @P4 IMAD.U32 R18, RZ, RZ, UR5 ;  /* 0x00000005ff124e24 */ /* 0x000fe2000f8e00ff */
[----:B------:R-:W-:Y:S01]  /*04b0*/  ISETP.EQ.AND P4, PT, R16, 0x18, PT ;  /* 0x000000181000780c */ /* 0x000fe20003f82270 */
[----:B------:R-:W-:-:S12]  /*04c0*/  @P0 IMAD.U32 R23, RZ, RZ, UR5 ;  /* 0x00000005ff170e24 */ /* 0x000fd8000f8e00ff */
[----:B------:R-:W-:Y:S01]  /*04d0*/  @P4 IMAD.U32 R20, RZ, RZ, UR5 ;  /* 0x00000005ff144e24 */ /* 0x000fe2000f8e00ff */
[----:B0-----:R-:W-:Y:S02]  /*04e0*/  VIMNMX R25, PT, PT, RZ, R7, !PT ;  /* 0x00000007ff197248 */ /* 0x001fe40007fe0100 */
[----:B------:R-:W-:Y:S02]  /*04f0*/  ISETP.GT.AND P1, PT, R7, RZ, PT ;  /* 0x000000ff0700720c */ /* 0x000fe40003f24270 */
[----:B--2---:R-:W-:Y:S02]  /*0500*/  ISETP.GT.AND P3, PT, R8, R25, PT ;  /* 0x000000190800720c */ /* 0x004fe40003f64270 */
[----:B------:R-:W-:Y:S02]  /*0510*/  VIMNMX R24, PT, PT, R25, R8, !PT ;  /* 0x0000000819187248 */ /* 0x000fe40007fe0100 */
[----:B------:R-:W-:Y:S02]  /*0520*/  SEL R15, R15, RZ, !P1 ;  /* 0x000000ff0f0f7207 */ /* 0x000fe40004800000 */
[----:B---3--:R-:W-:-:S02]  /*0530*/  ISETP.GT.AND P5, PT, R9, R24, PT ;  /* 0x000000180900720c */ /* 0x008fc40003fa4270 */
[----:B------:R-:W-:Y:S02]  /*0540*/  VIMNMX R25, PT, PT, R24, R9, !PT ;  /* 0x0000000918197248 */ /* 0x000fe40007fe0100 */
[----:B------:R-:W-:Y:S02]  /*0550*/  SEL R15, R15, 0x1, !P3 ;  /* 0x000000010f0f7807 */ /* 0x000fe40005800000 */
[----:B----4-:R-:W-:Y:S02]  /*0560*/  ISETP.GT.AND P2, PT, R10, R25, PT ;  /* 0x000000190a00720c */ /* 0x010fe40003f44270 */
[----:B------:R-:W-:Y:S02]  /*0570*/  VIMNMX R24, PT, PT, R25, R10, !PT ;  /* 0x0000000a19187248 */ /* 0x000fe40007fe0100 */
[----:B------:R-:W-:Y:S02]  /*0580*/  SEL R15, R15, 0x2, !P5 ;  /* 0x000000020f0f7807 */ /* 0x000fe40006800000 */
[----:B------:R-:W-:-:S02]  /*0590*/  ISETP.EQ.AND P1, PT, R16, 0x10, PT ;  /* 0x000000101000780c */ /* 0x000fc40003f22270 */
[----:B-----5:R-:W-:Y:S02]  /*05a0*/  ISETP.GT.AND P5, PT, R11, R24, PT ;  /* 0x000000180b00720c */ /* 0x020fe40003fa4270 */
[----:B------:R-:W-:Y:S02]  /*05b0*/  VIMNMX R25, PT, PT, R24, R11, !PT ;  /* 0x0000000b18197248 */ /* 0x000fe40007fe0100 */
[----:B------:R-:W-:Y:S02]  /*05c0*/  SEL R15, R15, 0x3, !P2 ;  /* 0x000000030f0f7807 */ /* 0x000fe40005000000 */
[C---:B------:R-:W-:Y:S02]  /*05d0*/  ISETP.EQ.AND P3, PT, R16.reuse, 0x14, PT ;  /* 0x000000141000780c */ /* 0x040fe40003f62270 */
[----:B------:R-:W-:Y:S02]  /*05e0*/  ISETP.EQ.AND P2, PT, R16, 0x1c, PT ;  /* 0x0000001c1000780c */ /* 0x000fe40003f42270 */
[----:B------:R-:W-:Y:S01]  /*05f0*/  VIMNMX R16, PT, PT, R25, R12, !PT ;  /* 0x0000000c19107248 */ /* 0x000fe20007fe0100 */
[----:B------:R-:W-:Y:S01]  /*0600*/  @P1 IMAD.U32 R22, RZ, RZ, UR5 ;  /* 0x00000005ff161e24 */ /* 0x000fe2000f8e00ff */
[----:B------:R-:W-:-:S02]  /*0610*/  ISETP.GT.AND P6, PT, R12, R25, PT ;  /* 0x000000190c00720c */ /* 0x000fc40003fc4270 */
[----:B------:R-:W-:Y:S02]  /*0620*/  SEL R15, R15, 0x4, !P5 ;  /* 0x000000040f0f7807 */ /* 0x000fe40006800000 */
[----:B------:R-:W-:Y:S02]  /*0630*/  VIMNMX R25, PT, PT, R16, R13, !PT ;  /* 0x0000000d10197248 */ /* 0x000fe40007fe0100 */
[----:B------:R-:W-:Y:S01]  /*0640*/  ISETP.GT.AND P0, PT, R13, R16, PT ;  /* 0x000000100d00720c */ /* 0x000fe20003f04270 */
[----:B------:R-:W-:Y:S01]  /*0650*/  @P3 IMAD.U32 R21, RZ, RZ, UR5 ;  /* 0x00000005ff153e24 */ /* 0x000fe2000f8e00ff */
[----:B------:R-:W-:Y:S01]  /*0660*/  SEL R15, R15, 0x5, !P6 ;  /* 0x000000050f0f7807 */ /* 0x000fe20007000000 */
[----:B------:R-:W-:Y:S01]  /*0670*/  @P2 IMAD.U32 R19, RZ, RZ, UR5 ;  /* 0x00000005ff132e24 */ /* 0x000fe2000f8e00ff */
[----:B------:R-:W-:Y:S02]  /*0680*/  ISETP.GT.AND P1, PT, R14, R25, PT ;  /* 0x000000190e00720c */ /* 0x000fe40003f24270 */
[----:B------:R-:W-:-:S02]  /*0690*/  SEL R15, R15, 0x6, !P0 ;  /* 0x000000060f0f7807 */ /* 0x000fc40004000000 */
[----:B------:R-:W-:Y:S02]  /*06a0*/  VIMNMX R16, PT, PT, R25, R14, !PT ;  /* 0x0000000e19107248 */ /* 0x000fe40007fe0100 */
[----:B------:R-:W-:-:S07]  /*06b0*/  SEL R15, R15, 0x7, !P1 ;  /* 0x000000070f0f7807 */ /* 0x000fce0004800000 */
.L_x_11:
[----:B------:R-:W-:Y:S05]  /*06c0*/  BSYNC.RECONVERGENT B0 ;  /* 0x0000000000007941 */ /* 0x000fea0003800200 */
.L_x_10:
        /* <DEDUP_REMOVED lines=14> */
[----:B------:R-:W-:-:S05]  /*07b0*/  IMAD.SHL.U32 R16, R15, 0x4, RZ ;  /* 0x000000040f107824 */ /* 0x000fca00078e00ff */
        /* <DEDUP_REMOVED lines=40> */
.L_x_13:
[----:B------:R-:W-:Y:S05]  /*0a40*/  BSYNC.RECONVERGENT B0 ;  /* 0x0000000000007941 */ /* 0x000fea0003800200 */
.L_x_12:
[----:B------:R-:W-:Y:S01]  /*0a50*/  UIADD3 UR4, UPT, UPT, UR4, 0x2, URZ ;  /* 0x0000000204047890 */ /* 0x000fe2000fffe0ff */
[----:B------:R-:W-:-:S03]  /*0a60*/  IADD3 R24, P0, PT, R4, 0x8, RZ ;  /* 0x0000000804187810 */ /* 0x000fc60007f1e0ff */
[----:B------:R-:W-:Y:S02]  /*0a70*/  UISETP.NE.AND UP0, UPT, UR4, 0x401, UPT ;  /* 0x000004010400788c */ /* 0x000fe4000bf05270 */
[----:B------:R-:W-:-:S07]  /*0a80*/  IMAD.X R25, RZ, RZ, R5, P0 ;  /* 0x000000ffff197224 */ /* 0x000fce00000e0605 */
[----:B------:R-:W-:Y:S05]  /*0a90*/  BRA.U UP0, `(.L_x_14) ;  /* 0xfffffff900207547 */ /* 0x000fea000b83ffff */
[C---:B------:R-:W-:Y:S02]  /*0aa0*/  VIMNMX R5, PT, PT, R7.reuse, 0x40000000, PT ;  /* 0x4000000007057848 */ /* 0x040fe40003fe0100 */
[----:B------:R-:W-:Y:S02]  /*0ab0*/  ISETP.GE.AND P0, PT, R7, 0x40000000, PT ;  /* 0x400000000700780c */ /* 0x000fe40003f06270 */
[CC--:B------:R-:W-:Y:S02]  /*0ac0*/  VIMNMX R4, PT, PT, R8.reuse, R5.reuse, PT ;  /* 0x0000000508047248 */ /* 0x0c0fe40003fe0100 */
[----:B------:R-:W-:Y:S02]  /*0ad0*/  ISETP.GE.AND P1, PT, R8, R5, PT ;  /* 0x000000050800720c */ /* 0x000fe40003f26270 */
[----:B------:R-:W-:Y:S02]  /*0ae0*/  SEL R15, R15, RZ, P0 ;  /* 0x000000ff0f0f7207 */ /* 0x000fe40000000000 */
[----:B------:R-:W-:-:S02]  /*0af0*/  VIMNMX R5, PT, PT, R9, R4, PT ;  /* 0x0000000409057248 */ /* 0x000fc40003fe0100 */
[----:B------:R-:W-:Y:S01]  /*0b00*/  ISETP.GE.AND P0, PT, R9, R4, PT ;  /* 0x000000040900720c */ /* 0x000fe20003f06270 */
[----:B------:R-:W-:Y:S01]  /*0b10*/  IMAD.SHL.U32 R9, R6, 0x8, RZ ;  /* 0x0000000806097824 */ /* 0x000fe200078e00ff */
[----:B------:R-:W-:Y:S01]  /*0b20*/  SEL R15, R15, 0x1, P1 ;  /* 0x000000010f0f7807 */ /* 0x000fe20000800000 */
[----:B------:R-:W-:Y:S01]  /*0b30*/  IMAD.MOV.U32 R6, RZ, RZ, 0x40000000 ;  /* 0x40000000ff067424 */ /* 0x000fe200078e00ff */
[CC--:B------:R-:W-:Y:S02]  /*0b40*/  VIMNMX R4, PT, PT, R10.reuse, R5.reuse, PT ;  /* 0x000000050a047248 */ /* 0x0c0fe40003fe0100 */
[----:B------:R-:W-:Y:S02]  /*0b50*/  ISETP.GE.AND P1, PT, R10, R5, PT ;  /* 0x000000050a00720c */ /* 0x000fe40003f26270 */
[----:B------:R-:W-:Y:S02]  /*0b60*/  SEL R15, R15, 0x2, P0 ;  /* 0x000000020f0f7807 */ /* 0x000fe40000000000 */
[----:B------:R-:W-:-:S02]  /*0b70*/  VIMNMX R5, PT, PT, R11, R4, PT ;  /* 0x000000040b057248 */ /* 0x000fc40003fe0100 */
[----:B------:R-:W-:Y:S02]  /*0b80*/  ISETP.GE.AND P0, PT, R11, R4, PT ;  /* 0x000000040b00720c */ /* 0x000fe40003f06270 */
[----:B------:R-:W-:Y:S02]  /*0b90*/  SEL R15, R15, 0x3, P1 ;  /* 0x000000030f0f7807 */ /* 0x000fe40000800000 */
[CC--:B------:R-:W-:Y:S02]  /*0ba0*/  VIMNMX R4, PT, PT, R12.reuse, R5.reuse, PT ;  /* 0x000000050c047248 */ /* 0x0c0fe40003fe0100 */
[----:B------:R-:W-:Y:S02]  /*0bb0*/  ISETP.GE.AND P1, PT, R12, R5, PT ;  /* 0x000000050c00720c */ /* 0x000fe40003f26270 */
[----:B------:R-:W-:Y:S02]  /*0bc0*/  SEL R15, R15, 0x4, P0 ;  /* 0x000000040f0f7807 */ /* 0x000fe40000000000 */
[----:B------:R-:W-:-:S02]  /*0bd0*/  ISETP.GE.AND P0, PT, R13, R4, PT ;  /* 0x000000040d00720c */ /* 0x000fc40003f06270 */
[----:B------:R-:W-:Y:S02]  /*0be0*/  VIMNMX R13, PT, PT, R13, R4, PT ;  /* 0x000000040d0d7248 */ /* 0x000fe40003fe0100 */
[----:B------:R-:W-:Y:S01]  /*0bf0*/  SEL R15, R15, 0x5, P1 ;  /* 0x000000050f0f7807 */ /* 0x000fe20000800000 */
[----:B------:R-:W0:Y:S01]  /*0c00*/  LDC.64 R4, c[0x0][0x388] ;  /* 0x0000e200ff047b82 */ /* 0x000e220000000a00 */
[----:B------:R-:W-:Y:S02]  /*0c10*/  ISETP.GE.AND P1, PT, R14, R13, PT ;  /* 0x0000000d0e00720c */ /* 0x000fe40003f26270 */
[----:B------:R-:W-:-:S04]  /*0c20*/  SEL R7, R15, 0x6, P0 ;  /* 0x000000060f077807 */ /* 0x000fc80000000000 */
[----:B------:R-:W-:-:S05]  /*0c30*/  SEL R7, R7, 0x7, P1 ;  /* 0x0000000707077807 */ /* 0x000fca0000800000 */
[C---:B------:R-:W-:Y:S02]  /*0c40*/  IMAD.SHL.U32 R8, R7.reuse, 0x4, RZ ;  /* 0x0000000407087824 */ /* 0x040fe400078e00ff */
[----:B------:R-:W-:-:S03]  /*0c50*/  IMAD.WIDE R12, R7, 0x4, R2 ;  /* 0x00000004070c7825 */ /* 0x000fc600078e0202 */
[C---:B------:R-:W-:Y:S02]  /*0c60*/  ISETP.EQ.AND P0, PT, R8.reuse, RZ, PT ;  /* 0x000000ff0800720c */ /* 0x040fe40003f02270 */
[C---:B------:R-:W-:Y:S02]  /*0c70*/  ISETP.EQ.AND P1, PT, R8.reuse, 0x4, PT ;  /* 0x000000040800780c */ /* 0x040fe40003f22270 */
[C---:B------:R-:W-:Y:S02]  /*0c80*/  ISETP.EQ.AND P2, PT, R8.reuse, 0x8, PT ;  /* 0x000000080800780c */ /* 0x040fe40003f42270 */
[----:B------:R-:W-:Y:S01]  /*0c90*/  ISETP.EQ.AND P3, PT, R8, 0xc, PT ;  /* 0x0000000c0800780c */ /* 0x000fe20003f62270 */
[----:B0-----:R-:W-:-:S06]  /*0ca0*/  IMAD.WIDE R4, R9, 0x4, R4 ;  /* 0x0000000409047825 */ /* 0x001fcc00078e0204 */
        /* <DEDUP_REMOVED lines=8> */
[----:B------:R-:W-:Y:S02]  /*0d30*/  @P0 IMAD.MOV.U32 R15, RZ, RZ, R22 ;  /* 0x000000ffff0f0224 */ /* 0x000fe400078e0016 */
[----:B------:R-:W-:Y:S02]  /*0d40*/  @P1 IMAD.MOV.U32 R15, RZ, RZ, R21 ;  /* 0x000000ffff0f1224 */ /* 0x000fe400078e0015 */
[----:B------:R-:W-:Y:S02]  /*0d50*/  @P2 IMAD.MOV.U32 R15, RZ, RZ, R20 ;  /* 0x000000ffff0f2224 */ /* 0x000fe400078e0014 */
[----:B------:R-:W-:-:S05]  /*0d60*/  @P3 IMAD.MOV.U32 R15, RZ, RZ, R19 ;  /* 0x000000ffff0f3224 */ /* 0x000fca00078e0013 */
[----:B------:R-:W-:Y:S04]  /*0d70*/  STG.E desc[UR6][R4.64], R15 ;  /* 0x0000000f04007986 */ /* 0x000fe8000c101906 */
[----:B------:R0:W-:Y:S04]  /*0d80*/  STG.E desc[UR6][R12.64], R6 ;  /* 0x000000060c007986 */ /* 0x0001e8000c101906 */
[----:B------:R-:W2:Y:S04]  /*0d90*/  LDG.E R14, desc[UR6][R2.64] ;  /* 0x00000006020e7981 */ /* 0x000ea8000c1e1900 */
[----:B------:R-:W0:Y:S04]  /*0da0*/  LDG.E R25, desc[UR6][R2.64+0x4] ;  /* 0x0000040602197981 */ /* 0x000e28000c1e1900 */
[----:B------:R-:W3:Y:S04]  /*0db0*/  LDG.E R27, desc[UR6][R2.64+0x8] ;  /* 0x00000806021b7981 */ /* 0x000ee8000c1e1900 */
[----:B------:R-:W4:Y:S04]  /*0dc0*/  LDG.E R24, desc[UR6][R2.64+0xc] ;  /* 0x00000c0602187981 */ /* 0x000f28000c1e1900 */
[----:B------:R-:W5:Y:S04]  /*0dd0*/  LDG.E R11, desc[UR6][R2.64+0x10] ;  /* 0x00001006020b7981 */ /* 0x000f68000c1e1900 */
[----:B------:R-:W5:Y:S04]  /*0de0*/  LDG.E R10, desc[UR6][R2.64+0x14] ;  /* 0x00001406020a7981 */ /* 0x000f68000c1e1900 */
[----:B------:R-:W5:Y:S04]  /*0df0*/  LDG.E R8, desc[UR6][R2.64+0x18] ;  /* 0x0000180602087981 */ /* 0x000f68000c1e1900 */
[----:B------:R-:W5:Y:S01]  /*0e00*/  LDG.E R9, desc[UR6][R2.64+0x1c] ;  /* 0x00001c0602097981 */ /* 0x000f62000c1e1900 */
[----:B--2---:R-:W-:-:S02]  /*0e10*/  VIMNMX R16, PT, PT, R14, 0x40000000, PT ;  /* 0x400000000e107848 */ /* 0x004fc40003fe0100 */
[----:B------:R-:W-:Y:S02]  /*0e20*/  ISETP.GE.AND P0, PT, R14, 0x40000000, PT ;  /* 0x400000000e00780c */ /* 0x000fe40003f06270 */
[----:B0-----:R-:W-:Y:S02]  /*0e30*/  VIMNMX R12, PT, PT, R16, R25, PT ;  /* 0x00000019100c7248 */ /* 0x001fe40003fe0100 */
[----:B------:R-:W-:Y:S02]  /*0e40*/  ISETP.GE.AND P1, PT, R25, R16, PT ;  /* 0x000000101900720c */ /* 0x000fe40003f26270 */
[----:B------:R-:W-:Y:S02]  /*0e50*/  SEL R7, R7, RZ, P0 ;  /* 0x000000ff07077207 */ /* 0x000fe40000000000 */
[----:B---3--:R-:W-:Y:S02]  /*0e60*/  VIMNMX R13, PT, PT, R12, R27, PT ;  /* 0x0000001b0c0d7248 */ /* 0x008fe40003fe0100 */
[----:B------:R-:W-:-:S02]  /*0e70*/  ISETP.GE.AND P0, PT, R27, R12, PT ;  /* 0x0000000c1b00720c */ /* 0x000fc40003f06270 */
[----:B------:R-:W-:Y:S02]  /*0e80*/  SEL R7, R7, 0x1, P1 ;  /* 0x0000000107077807 */ /* 0x000fe40000800000 */
[----:B----4-:R-:W-:Y:S02]  /*0e90*/  VIMNMX R12, PT, PT, R13, R24, PT ;  /* 0x000000180d0c7248 */ /* 0x010fe40003fe0100 */
[----:B------:R-:W-:Y:S02]  /*0ea0*/  ISETP.GE.AND P1, PT, R24, R13, PT ;  /* 0x0000000d1800720c */ /* 0x000fe40003f26270 */
[----:B------:R-:W-:Y:S02]  /*0eb0*/  SEL R7, R7, 0x2, P0 ;  /* 0x0000000207077807 */ /* 0x000fe40000000000 */
[----:B-----5:R-:W-:Y:S02]  /*0ec0*/  VIMNMX R13, PT, PT, R12, R11, PT ;  /* 0x0000000b0c0d7248 */ /* 0x020fe40003fe0100 */
[----:B------:R-:W-:-:S02]  /*0ed0*/  ISETP.GE.AND P0, PT, R11, R12, PT ;  /* 0x0000000c0b00720c */ /* 0x000fc40003f06270 */
[----:B------:R-:W-:Y:S02]  /*0ee0*/  SEL R7, R7, 0x3, P1 ;  /* 0x0000000307077807 */ /* 0x000fe40000800000 */
[----:B------:R-:W-:Y:S02]  /*0ef0*/  VIMNMX R11, PT, PT, R13, R10, PT ;  /* 0x0000000a0d0b7248 */ /* 0x000fe40003fe0100 */
[----:B------:R-:W-:Y:S02]  /*0f00*/  ISETP.GE.AND P1, PT, R10, R13, PT ;  /* 0x0000000d0a00720c */ /* 0x000fe40003f26270 */
[----:B------:R-:W-:Y:S02]  /*0f10*/  SEL R7, R7, 0x4, P0 ;  /* 0x0000000407077807 */ /* 0x000fe40000000000 */
[----:B------:R-:W-:Y:S02]  /*0f20*/  ISETP.GE.AND P0, PT, R8, R11, PT ;  /* 0x0000000b0800720c */ /* 0x000fe40003f06270 */
[----:B------:R-:W-:-:S02]  /*0f30*/  VIMNMX R8, PT, PT, R11, R8, PT ;  /* 0x000000080b087248 */ /* 0x000fc40003fe0100 */
[----:B------:R-:W-:Y:S02]  /*0f40*/  SEL R7, R7, 0x5, P1 ;  /* 0x0000000507077807 */ /* 0x000fe40000800000 */
        /* <DEDUP_REMOVED lines=311> */
[C---:B------:R-:W-:Y:S02]  /*22c0*/  ISETP.EQ.AND P1, PT, R7.reuse, 0x4, PT ;  /* 0x000000040700780c */ /* 0x040fe40003f22270 */
[C---:B------:R-:W-:Y:S02]  /*22d0*/  ISETP.EQ.AND P2, PT, R7.reuse, 0x8, PT ;  /* 0x000000080700780c */ /* 0x040fe40003f42270 */
[C---:B------:R-:W-:Y:S02]  /*22e0*/  ISETP.EQ.AND P3, PT, R7.reuse, 0xc, PT ;  /* 0x0000000c0700780c */ /* 0x040fe40003f62270 */
[C---:B------:R-:W-:Y:S02]  /*22f0*/  ISETP.EQ.AND P0, PT, R7.reuse, RZ, PT ;  /* 0x000000ff0700720c */ /* 0x040fe40003f02270 */
[----:B------:R-:W-:-:S05]  /*2300*/  ISETP.EQ.AND P0, PT, R7, 0x10, PT ;  /* 0x000000100700780c */ /* 0x000fca0003f02270 */
[----:B------:R-:W-:Y:S01]  /*2310*/  @P1 IMAD.MOV.U32 R0, RZ, RZ, R17 ;  /* 0x000000ffff001224 */ /* 0x000fe200078e0011 */
[C---:B------:R-:W-:Y:S01]  /*2320*/  ISETP.EQ.AND P1, PT, R7.reuse, 0x14, PT ;  /* 0x000000140700780c */ /* 0x040fe20003f22270 */
[----:B------:R-:W-:Y:S01]  /*2330*/  @P2 IMAD.MOV.U32 R0, RZ, RZ, R18 ;  /* 0x000000ffff002224 */ /* 0x000fe200078e0012 */
[C---:B------:R-:W-:Y:S01]  /*2340*/  ISETP.EQ.AND P2, PT, R7.reuse, 0x18, PT ;  /* 0x000000180700780c */ /* 0x040fe20003f42270 */
[----:B------:R-:W-:Y:S01]  /*2350*/  @P3 IMAD.MOV.U32 R0, RZ, RZ, R23 ;  /* 0x000000ffff003224 */ /* 0x000fe200078e0017 */
[----:B------:R-:W-:-:S03]  /*2360*/  ISETP.EQ.AND P3, PT, R7, 0x1c, PT ;  /* 0x0000001c0700780c */ /* 0x000fc60003f62270 */
[----:B------:R-:W-:-:S06]  /*2370*/  @P0 IMAD.MOV.U32 R0, RZ, RZ, R22 ;  /* 0x000000ffff000224 */ /* 0x000fcc00078e0016 */
[----:B------:R-:W-:Y:S02]  /*2380*/  @P1 IMAD.MOV.U32 R0, RZ, RZ, R21 ;  /* 0x000000ffff001224 */ /* 0x000fe400078e0015 */
[----:B------:R-:W-:Y:S02]  /*2390*/  @P2 IMAD.MOV.U32 R0, RZ, RZ, R20 ;  /* 0x000000ffff002224 */ /* 0x000fe400078e0014 */
[----:B------:R-:W-:-:S05]  /*23a0*/  @P3 IMAD.MOV.U32 R0, RZ, RZ, R19 ;  /* 0x000000ffff003224 */ /* 0x000fca00078e0013 */
[----:B------:R-:W-:Y:S04]  /*23b0*/  STG.E desc[UR6][R4.64+0x1c], R0 ;  /* 0x00001c0004007986 */ /* 0x000fe8000c101906 */
[----:B------:R-:W-:Y:S01]  /*23c0*/  STG.E desc[UR6][R2.64], R6 ;  /* 0x0000000602007986 */ /* 0x000fe2000c101906 */
[----:B------:R-:W-:Y:S05]  /*23d0*/  EXIT ;  /* 0x000000000000794d */ /* 0x000fea0003800000 */
.L_x_15:
        /* <DEDUP_REMOVED lines=10> */
.L_x_36:


//--------------------- .text._Z15distances_largePiS_ --------------------------
	.section	.text._Z15distances_largePiS_,"ax",@progbits
	.align	128
        .global         _Z15distances_largePiS_
        .type           _Z15distances_largePiS_,@function
        .size           _Z15distances_largePiS_,(.L_x_37 - _Z15distances_largePiS_)
        .other          _Z15distances_largePiS_,@"STO_CUDA_ENTRY STV_DEFAULT"
_Z15distances_largePiS_:
.text._Z15distances_largePiS_:
[----:B------:R-:W-:Y:S01]  /*0000*/  LDC R1, c[0x0][0x37c] ;  /* 0x0000df00ff017b82 */ /* 0x000fe20000000800 */
[----:B------:R-:W0:Y:S07]  /*0010*/  S2R R8, SR_CTAID.Z ;  /* 0x0000000000087919 */ /* 0x000e2e0000002700 */
[----:B------:R-:W-:Y:S01]  /*0020*/  S2UR UR9, SR_CTAID.X ;  /* 0x00000000000979c3 */ /* 0x000fe20000002500 */
[----:B------:R-:W1:Y:S01]  /*0030*/  LDCU.64 UR4, c[0x0][0x380] ;  /* 0x00007000ff0477ac */ /* 0x000e620008000a00 */
[----:B------:R-:W-:Y:S01]  /*0040*/  HFMA2 R10, -RZ, RZ, 0, 0 ;  /* 0x00000000ff0a7431 */ /* 0x000fe200000001ff */
[----:B------:R-:W2:Y:S01]  /*0050*/  S2R R3, SR_TID.Y ;  /* 0x0000000000037919 */ /* 0x000ea20000002200 */
[----:B------:R-:W3:Y:S01]  /*0060*/  LDCU.64 UR10, c[0x0][0x358] ;  /* 0x00006b00ff0a77ac */ /* 0x000ee20008000a00 */
[----:B------:R-:W4:Y:S03]  /*0070*/  S2R R7, SR_TID.Z ;  /* 0x0000000000077919 */ /* 0x000f260000002300 */
[----:B------:R-:W5:Y:S01]  /*0080*/  S2UR UR6, SR_CgaCtaId ;  /* 0x00000000000679c3 */ /* 0x000f620000008800 */
[----:B------:R-:W3:Y:S01]  /*0090*/  S2R R11, SR_CTAID.Y ;  /* 0x00000000000b7919 */ /* 0x000ee20000002600 */
[----:B------:R-:W3:Y:S06]  /*00a0*/  S2R R9, SR_TID.X ;  /* 0x0000000000097919 */ /* 0x000eec0000002100 */
[----:B------:R-:W3:Y:S01]  /*00b0*/  LDC.64 R20, c[0x0][0x380] ;  /* 0x0000e000ff147b82 */ /* 0x000ee20000000a00 */
[----:B-1----:R-:W-:-:S03]  /*00c0*/  UIADD3 UR7, UP0, UPT, UR4, 0x40, URZ ;  /* 0x0000004004077890 */ /* 0x002fc6000ff1e0ff */
[----:B------:R-:W-:Y:S01]  /*00d0*/  UMOV UR4, 0x400 ;  /* 0x0000040000047882 */ /* 0x000fe20000000000 */
[----:B------:R-:W-:Y:S02]  /*00e0*/  UIADD3.X UR8, UPT, UPT, URZ, UR5, URZ, UP0, !UPT ;  /* 0x00000005ff087290 */ /* 0x000fe400087fe4ff */
[----:B------:R-:W-:Y:S01]  /*00f0*/  UIADD3 UR5, UPT, UPT, UR4, 0x400, URZ ;  /* 0x0000040004057890 */ /* 0x000fe2000fffe0ff */
[----:B------:R-:W-:-:S03]  /*0100*/  MOV R22, UR7 ;  /* 0x0000000700167c02 */ /* 0x000fc60008000f00 */
[----:B------:R-:W-:Y:S02]  /*0110*/  MOV R23, UR8 ;  /* 0x0000000800177c02 */ /* 0x000fe40008000f00 */
[----:B0-----:R-:W-:Y:S01]  /*0120*/  SHF.L.U32 R0, R8, 0xd, RZ ;  /* 0x0000000d08007819 */ /* 0x001fe200000006ff */
[----:B-----5:R-:W-:Y:S02]  /*0130*/  ULEA UR4, UR6, UR4, 0x18 ;  /* 0x0000000406047291 */ /* 0x020fe4000f8ec0ff */
[----:B------:R-:W-:Y:S01]  /*0140*/  ULEA UR5, UR6, UR5, 0x18 ;  /* 0x0000000506057291 */ /* 0x000fe2000f8ec0ff */
[----:B------:R-:W-:-:S04]  /*0150*/  LOP3.LUT R0, R0, 0x2000, RZ, 0xe2, !PT ;  /* 0x0000200000007812 */ /* 0x000fc800078ee2ff */
[----:B--2---:R-:W-:Y:S01]  /*0160*/  LOP3.LUT R4, R3, R0, RZ, 0xfc, !PT ;  /* 0x0000000003047212 */ /* 0x004fe200078efcff */
[----:B------:R-:W-:Y:S01]  /*0170*/  IMAD.SHL.U32 R0, R8, 0x200, RZ ;  /* 0x0000020008007824 */ /* 0x000fe200078e00ff */
[----:B----4-:R-:W-:Y:S02]  /*0180*/  SHF.L.U32 R2, R7, 0x3, RZ ;  /* 0x0000000307027819 */ /* 0x010fe400000006ff */
[----:B---3--:R-:W-:Y:S02]  /*0190*/  LEA R5, R11, R4, 0x4 ;  /* 0x000000040b057211 */ /* 0x008fe400078e20ff */
[----:B------:R-:W-:Y:S02]  /*01a0*/  LOP3.LUT R2, R2, 0x8, RZ, 0xc0, !PT ;  /* 0x0000000802027812 */ /* 0x000fe400078ec0ff */
[----:B------:R-:W-:Y:S02]  /*01b0*/  LOP3.LUT R0, R0, 0x200, RZ, 0xc0, !PT ;  /* 0x0000020000007812 */ /* 0x000fe400078ec0ff */
[----:B------:R-:W-:-:S02]  /*01c0*/  IADD3 R5, PT, PT, R2, R5, RZ ;  /* 0x0000000502057210 */ /* 0x000fc40007ffe0ff */
[----:B------:R-:W-:Y:S01]  /*01d0*/  SHF.L.U32 R4, R8, 0x8, RZ ;  /* 0x0000000808047819 */ /* 0x000fe200000006ff */
[----:B------:R-:W-:Y:S01]  /*01e0*/  IMAD.IADD R6, R0, 0x1, R11 ;  /* 0x0000000100067824 */ /* 0x000fe200078e020b */
[----:B------:R-:W-:Y:S01]  /*01f0*/  SHF.L.U32 R0, R7, 0x2, RZ ;  /* 0x0000000207007819 */ /* 0x000fe200000006ff */
[----:B------:R-:W-:Y:S01]  /*0200*/  IMAD.SHL.U32 R5, R5, 0x1000, RZ ;  /* 0x0000100005057824 */ /* 0x000fe200078e00ff */
[----:B------:R-:W-:Y:S02]  /*0210*/  LOP3.LUT R4, R4, 0xfffe00, RZ, 0xc0, !PT ;  /* 0x00fffe0004047812 */ /* 0x000fe400078ec0ff */
[----:B------:R-:W-:Y:S02]  /*0220*/  LOP3.LUT R0, R0, 0xf8, RZ, 0xc0, !PT ;  /* 0x000000f800007812 */ /* 0x000fe400078ec0ff */
[----:B------:R-:W-:Y:S02]  /*0230*/  LOP3.LUT R5, R9, R5, RZ, 0xfc, !PT ;  /* 0x0000000509057212 */ /* 0x000fe400078efcff */
[----:B------:R-:W-:-:S02]  /*0240*/  IADD3 R4, PT, PT, R4, UR9, RZ ;  /* 0x0000000904047c10 */ /* 0x000fc4000fffe0ff */
[C---:B------:R-:W-:Y:S01]  /*0250*/  IADD3 R9, PT, PT, R0.reuse, R9, RZ ;  /* 0x0000000900097210 */ /* 0x040fe20007ffe0ff */
[----:B------:R-:W-:Y:S01]  /*0260*/  IMAD.IADD R0, R0, 0x1, R5 ;  /* 0x0000000100007824 */ /* 0x000fe200078e0205 */
[----:B------:R-:W-:Y:S02]  /*0270*/  IADD3 R7, PT, PT, R2, R3, RZ ;  /* 0x0000000302077210 */ /* 0x000fe40007ffe0ff */
[----:B------:R-:W-:Y:S02]  /*0280*/  LEA R18, R4, R9, 0x4 ;  /* 0x0000000904127211 */ /* 0x000fe400078e20ff */
[----:B------:R-:W-:Y:S01]  /*0290*/  LEA R16, R9, UR4, 0x6 ;  /* 0x0000000409107c11 */ /* 0x000fe2000f8e30ff */
[----:B------:R-:W-:Y:S01]  /*02a0*/  IMAD R17, R6, 0x10, R7 ;  /* 0x0000001006117824 */ /* 0x000fe200078e0207 */
[C---:B------:R-:W-:Y:S01]  /*02b0*/  LEA R6, R7.reuse, UR5, 0x2 ;  /* 0x0000000507067c11 */ /* 0x040fe2000f8e10ff */
[C---:B------:R-:W-:Y:S01]  /*02c0*/  IMAD.SHL.U32 R4, R18.reuse, 0x1000, RZ ;  /* 0x0000100012047824 */ /* 0x040fe200078e00ff */
[----:B------:R-:W-:Y:S01]  /*02d0*/  UMOV UR4, URZ ;  /* 0x000000ff00047c82 */ /* 0x000fe20008000000 */
[----:B------:R-:W-:Y:S01]  /*02e0*/  IMAD R7, R7, 0x4, R16 ;  /* 0x0000000407077824 */ /* 0x000fe200078e0210 */
[----:B------:R-:W-:-:S02]  /*02f0*/  ISETP.GE.AND P0, PT, R18, R17, PT ;  /* 0x000000111200720c */ /* 0x000fc40003f06270 */
[----:B------:R-:W-:Y:S01]  /*0300*/  LOP3.LUT R3, R3, R4, RZ, 0xfc, !PT ;  /* 0x0000000403037212 */ /* 0x000fe200078efcff */
[----:B------:R-:W-:-:S03]  /*0310*/  IMAD.WIDE.U32 R4, R0, 0x4, R22 ;  /* 0x0000000400047825 */ /* 0x000fc600078e0016 */
[----:B------:R-:W-:Y:S02]  /*0320*/  IADD3 R2, PT, PT, R2, R3, RZ ;  /* 0x0000000302027210 */ /* 0x000fe40007ffe0ff */
[----:B------:R-:W-:-:S07]  /*0330*/  LEA R3, R9, R6, 0x6 ;  /* 0x0000000609037211 */ /* 0x000fce00078e30ff */
.L_x_20:
[----:B0-----:R-:W-:-:S04]  /*0340*/  IMAD.WIDE R24, R2, 0x4, R22 ;  /* 0x0000000402187825 */ /* 0x001fc800078e0216 */
[----:B------:R-:W-:Y:S01]  /*0350*/  IMAD.WIDE.U32 R8, R0, 0x4, R20 ;  /* 0x0000000400087825 */ /* 0x000fe200078e0014 */
[----:B------:R-:W2:Y:S05]  /*0360*/  LDG.E R12, desc[UR10][R24.64+-0x40] ;  /* 0xffffc00a180c7981 */ /* 0x000eaa000c1e1900 */
[----:B------:R-:W3:Y:S01]  /*0370*/  LDG.E R8, desc[UR10][R8.64] ;  /* 0x0000000a08087981 */ /* 0x000ee2000c1e1900 */
[----:B------:R-:W-:Y:S01]  /*0380*/  UISETP.GE.U32.AND UP0, UPT, UR4, 0xfe0, UPT ;  /* 0x00000fe00400788c */ /* 0x000fe2000bf06070 */
[----:B------:R-:W-:Y:S02]  /*0390*/  BSSY.RECONVERGENT B0, `(.L_x_16) ;  /* 0x0000039000007945 */ /* 0x000fe40003800200 */
[----:B--2---:R0:W-:Y:S04]  /*03a0*/  STS [R7], R12 ;  /* 0x0000000c07007388 */ /* 0x0041e80000000800 */
[----:B---3--:R0:W-:Y:S01]  /*03b0*/  STS [R3], R8 ;  /* 0x0000000803007388 */ /* 0x0081e20000000800 */
[----:B------:R-:W-:Y:S06]  /*03c0*/  BAR.SYNC.DEFER_BLOCKING 0x0 ;  /* 0x0000000000007b1d */ /* 0x000fec0000010000 */
[----:B------:R-:W-:Y:S05]  /*03d0*/  @P0 BRA `(.L_x_17) ;  /* 0x0000000000d00947 */ /* 0x000fea0003800000 */
[----:B------:R-:W-:Y:S04]  /*03e0*/  LDS R9, [R6] ;  /* 0x0000000006097984 */ /* 0x000fe80000000800 */
[----:B0-----:R-:W0:Y:S04]  /*03f0*/  LDS.128 R12, [R16] ;  /* 0x00000000100c7984 */ /* 0x001e280000000c00 */
[----:B------:R-:W1:Y:S04]  /*0400*/  LDS R8, [R6+0x40] ;  /* 0x0000400006087984 */ /* 0x000e680000000800 */
[----:B------:R-:W2:Y:S04]  /*0410*/  LDS R11, [R6+0x80] ;  /* 0x00008000060b7984 */ /* 0x000ea80000000800 */
[----:B------:R-:W-:Y:S01]  /*0420*/  LDS R26, [R6+0x1c0] ;  /* 0x0001c000061a7984 */ /* 0x000fe20000000800 */
[----:B0-----:R-:W-:-:S03]  /*0430*/  IADD3 R9, PT, PT, R12, -R9, RZ ;  /* 0x800000090c097210 */ /* 0x001fc60007ffe0ff */
[----:B------:R-:W0:Y:S01]  /*0440*/  LDS R12, [R6+0xc0] ;  /* 0x0000c000060c7984 */ /* 0x000e220000000800 */
[----:B-1----:R-:W-:Y:S02]  /*0450*/  IMAD.IADD R8, R13, 0x1, -R8 ;  /* 0x000000010d087824 */ /* 0x002fe400078e0a08 */
[----:B------:R-:W-:Y:S01]  /*0460*/  IMAD R9, R9, R9, R10 ;  /* 0x0000000909097224 */ /* 0x000fe200078e020a */
[----:B------:R-:W-:Y:S01]  /*0470*/  LDS R13, [R6+0x100] ;  /* 0x00010000060d7984 */ /* 0x000fe20000000800 */
[----:B--2---:R-:W-:Y:S02]  /*0480*/  IADD3 R19, PT, PT, -R11, R14, RZ ;  /* 0x0000000e0b137210 */ /* 0x004fe40007ffe1ff */
[----:B------:R-:W-:Y:S02]  /*0490*/  IMAD R14, R8, R8, R9 ;  /* 0x00000008080e7224 */ /* 0x000fe400078e0209 */
[----:B------:R-:W1:Y:S02]  /*04a0*/  LDS.128 R8, [R16+0x10] ;  /* 0x0000100010087984 */ /* 0x000e640000000c00 */
[----:B------:R-:W-:-:S02]  /*04b0*/  IMAD R27, R19, R19, R14 ;  /* 0x00000013131b7224 */ /* 0x000fc400078e020e */
[----:B------:R-:W2:Y:S04]  /*04c0*/  LDS R14, [R6+0x140] ;  /* 0x00014000060e7984 */ /* 0x000ea80000000800 */
[----:B------:R-:W3:Y:S01]  /*04d0*/  LDS R19, [R6+0x180] ;  /* 0x0001800006137984 */ /* 0x000ee20000000800 */
[----:B0-----:R-:W-:-:S05]  /*04e0*/  IADD3 R12, PT, PT, -R12, R15, RZ ;  /* 0x0000000f0c0c7210 */ /* 0x001fca0007ffe1ff */
[----:B------:R-:W-:Y:S02]  /*04f0*/  IMAD R27, R12, R12, R27 ;  /* 0x0000000c0c1b7224 */ /* 0x000fe400078e021b */
[----:B-1----:R-:W-:Y:S01]  /*0500*/  IMAD.IADD R8, R8, 0x1, -R13 ;  /* 0x0000000108087824 */ /* 0x002fe200078e0a0d */
[----:B--2---:R-:W-:-:S03]  /*0510*/  IADD3 R14, PT, PT, -R14, R9, RZ ;  /* 0x000000090e0e7210 */ /* 0x004fc60007ffe1ff */
[----:B------:R-:W-:Y:S01]  /*0520*/  IMAD R27, R8, R8, R27 ;  /* 0x00000008081b7224 */ /* 0x000fe200078e021b */
[----:B------:R-:W-:Y:S01]  /*0530*/  LDS R9, [R6+0x200] ;  /* 0x0002000006097984 */ /* 0x000fe20000000800 */
[----:B---3--:R-:W-:Y:S02]  /*0540*/  IADD3 R10, PT, PT, -R19, R10, RZ ;  /* 0x0000000a130a7210 */ /* 0x008fe40007ffe1ff */
[----:B------:R-:W-:Y:S01]  /*0550*/  IMAD R27, R14, R14, R27 ;  /* 0x0000000e0e1b7224 */ /* 0x000fe200078e021b */
[----:B------:R-:W-:Y:S03]  /*0560*/  LDS R8, [R6+0x240] ;  /* 0x0002400006087984 */ /* 0x000fe60000000800 */
[----:B------:R-:W-:Y:S01]  /*0570*/  IMAD R27, R10, R10, R27 ;  /* 0x0000000a0a1b7224 */ /* 0x000fe200078e021b */
[----:B------:R-:W0:Y:S01]  /*0580*/  LDS.128 R12, [R16+0x20] ;  /* 0x00002000100c7984 */ /* 0x000e220000000c00 */
[----:B------:R-:W-:-:S03]  /*0590*/  IMAD.IADD R10, R11, 0x1, -R26 ;  /* 0x000000010b0a7824 */ /* 0x000fc600078e0a1a */
[----:B------:R-:W1:Y:S01]  /*05a0*/  LDS R19, [R6+0x280] ;  /* 0x0002800006137984 */ /* 0x000e620000000800 */
[----:B------:R-:W-:-:S03]  /*05b0*/  IMAD R27, R10, R10, R27 ;  /* 0x0000000a0a1b7224 */ /* 0x000fc600078e021b */
[----:B------:R-:W2:Y:S01]  /*05c0*/  LDS R26, [R6+0x2c0] ;  /* 0x0002c000061a7984 */ /* 0x000ea20000000800 */
[----:B0-----:R-:W-:Y:S02]  /*05d0*/  IADD3 R12, PT, PT, R12, -R9, RZ ;  /* 0x800000090c0c7210 */ /* 0x001fe40007ffe0ff */
[----:B------:R-:W-:Y:S02]  /*05e0*/  IADD3 R8, PT, PT, -R8, R13, RZ ;  /* 0x0000000d08087210 */ /* 0x000fe40007ffe1ff */
[----:B------:R-:W-:Y:S01]  /*05f0*/  LDS R13, [R6+0x300] ;  /* 0x00030000060d7984 */ /* 0x000fe20000000800 */
[----:B------:R-:W-:Y:S02]  /*0600*/  IMAD R27, R12, R12, R27 ;  /* 0x0000000c0c1b7224 */ /* 0x000fe400078e021b */
[----:B-1----:R-:W-:Y:S01]  /*0610*/  IMAD.IADD R14, R14, 0x1, -R19 ;  /* 0x000000010e0e7824 */ /* 0x002fe200078e0a13 */
[----:B------:R-:W-:Y:S01]  /*0620*/  LDS R12, [R6+0x340] ;  /* 0x00034000060c7984 */ /* 0x000fe20000000800 */
[----:B------:R-:W-:Y:S01]  /*0630*/  IMAD R27, R8, R8, R27 ;  /* 0x00000008081b7224 */ /* 0x000fe200078e021b */
[----:B--2---:R-:W-:-:S02]  /*0640*/  IADD3 R26, PT, PT, -R26, R15, RZ ;  /* 0x0000000f1a1a7210 */ /* 0x004fc40007ffe1ff */
[----:B------:R-:W0:Y:S01]  /*0650*/  LDS.128 R8, [R16+0x30] ;  /* 0x0000300010087984 */ /* 0x000e220000000c00 */
[----:B------:R-:W-:-:S03]  /*0660*/  IMAD R27, R14, R14, R27 ;  /* 0x0000000e0e1b7224 */ /* 0x000fc600078e021b */
[----:B------:R-:W1:Y:S01]  /*0670*/  LDS R19, [R6+0x380] ;  /* 0x0003800006137984 */ /* 0x000e620000000800 */
[----:B------:R-:W-:-:S03]  /*0680*/  IMAD R27, R26, R26, R27 ;  /* 0x0000001a1a1b7224 */ /* 0x000fc600078e021b */
[----:B------:R-:W2:Y:S01]  /*0690*/  LDS R14, [R6+0x3c0] ;  /* 0x0003c000060e7984 */ /* 0x000ea20000000800 */
[----:B0-----:R-:W-:Y:S01]  /*06a0*/  IADD3 R8, PT, PT, R8, -R13, RZ ;  /* 0x8000000d08087210 */ /* 0x001fe20007ffe0ff */
[----:B------:R-:W-:Y:S01]  /*06b0*/  IMAD.IADD R12, R9, 0x1, -R12 ;  /* 0x00000001090c7824 */ /* 0x000fe200078e0a0c */
[----:B-1----:R-:W-:-:S03]  /*06c0*/  IADD3 R10, PT, PT, -R19, R10, RZ ;  /* 0x0000000a130a7210 */ /* 0x002fc60007ffe1ff */
[----:B------:R-:W-:Y:S01]  /*06d0*/  IMAD R27, R8, R8, R27 ;  /* 0x00000008081b7224 */ /* 0x000fe200078e021b */
[----:B--2---:R-:W-:-:S03]  /*06e0*/  IADD3 R11, PT, PT, -R14, R11, RZ ;  /* 0x0000000b0e0b7210 */ /* 0x004fc60007ffe1ff */
[----:B------:R-:W-:-:S04]  /*06f0*/  IMAD R27, R12, R12, R27 ;  /* 0x0000000c0c1b7224 */ /* 0x000fc800078e021b */
[----:B------:R-:W-:-:S04]  /*0700*/  IMAD R10, R10, R10, R27 ;  /* 0x0000000a0a0a7224 */ /* 0x000fc800078e021b */
[----:B------:R-:W-:-:S07]  /*0710*/  IMAD R10, R11, R11, R10 ;  /* 0x0000000b0b0a7224 */ /* 0x000fce00078e020a */
.L_x_17:
[----:B------:R-:W-:Y:S05]  /*0720*/  BSYNC.RECONVERGENT B0 ;  /* 0x0000000000007941 */ /* 0x000fea0003800200 */
.L_x_16:
[----:B------:R-:W-:Y:S06]  /*0730*/  BAR.SYNC.DEFER_BLOCKING 0x0 ;  /* 0x0000000000007b1d */ /* 0x000fec0000010000 */
[----:B------:R-:W2:Y:S04]  /*0740*/  LDG.E R24, desc[UR10][R24.64] ;  /* 0x0000000a18187981 */ /* 0x000ea8000c1e1900 */
[----:B0-----:R-:W3:Y:S01]  /*0750*/  LDG.E R8, desc[UR10][R4.64] ;  /* 0x0000000a04087981 */ /* 0x001ee2000c1e1900 */
[----:B------:R-:W-:Y:S01]  /*0760*/  ISETP.GE.AND P0, PT, R18, R17, PT ;  /* 0x000000111200720c */ /* 0x000fe20003f06270 */
[----:B------:R-:W-:Y:S01]  /*0770*/  UIADD3 UR4, UPT, UPT, UR4, 0x20, URZ ;  /* 0x0000002004047890 */ /* 0x000fe2000fffe0ff */
[----:B------:R-:W-:Y:S01]  /*0780*/  BSSY.RECONVERGENT B0, `(.L_x_18) ;  /* 0x0000039000007945 */ /* 0x000fe20003800200 */
[----:B--2---:R0:W-:Y:S04]  /*0790*/  STS [R7], R24 ;  /* 0x0000001807007388 */ /* 0x0041e80000000800 */
[----:B---3--:R0:W-:Y:S01]  /*07a0*/  STS [R3], R8 ;  /* 0x0000000803007388 */ /* 0x0081e20000000800 */
[----:B------:R-:W-:Y:S06]  /*07b0*/  BAR.SYNC.DEFER_BLOCKING 0x0 ;  /* 0x0000000000007b1d */ /* 0x000fec0000010000 */
[----:B------:R-:W-:Y:S05]  /*07c0*/  @P0 BRA `(.L_x_19) ;  /* 0x0000000000d00947 */ /* 0x000fea0003800000 */
[----:B------:R-:W-:Y:S04]  /*07d0*/  LDS R9, [R6] ;  /* 0x0000000006097984 */ /* 0x000fe80000000800 */
[----:B------:R-:W1:Y:S04]  /*07e0*/  LDS.128 R12, [R16] ;  /* 0x00000000100c7984 */ /* 0x000e680000000c00 */
[----:B0-----:R-:W0:Y:S04]  /*07f0*/  LDS R24, [R6+0x40] ;  /* 0x0000400006187984 */ /* 0x001e280000000800 */
[----:B------:R-:W2:Y:S04]  /*0800*/  LDS R19, [R6+0x80] ;  /* 0x0000800006137984 */ /* 0x000ea80000000800 */
[----:B------:R-:W-:Y:S01]  /*0810*/  LDS R25, [R6+0x100] ;  /* 0x0001000006197984 */ /* 0x000fe20000000800 */
[----:B-1----:R-:W-:-:S03]  /*0820*/  IMAD.IADD R9, R12, 0x1, -R9 ;  /* 0x000000010c097824 */ /* 0x002fc600078e0a09 */
[----:B------:R-:W1:Y:S01]  /*0830*/  LDS R12, [R6+0xc0] ;  /* 0x0000c000060c7984 */ /* 0x000e620000000800 */
[----:B------:R-:W-:Y:S01]  /*0840*/  IMAD R26, R9, R9, R10 ;  /* 0x00000009091a7224 */ /* 0x000fe200078e020a */
[----:B0-----:R-:W-:Y:S02]  /*0850*/  IADD3 R13, PT, PT, -R24, R13, RZ ;  /* 0x0000000d180d7210 */ /* 0x001fe40007ffe1ff */
[----:B------:R-:W0:Y:S01]  /*0860*/  LDS.128 R8, [R16+0x10] ;  /* 0x0000100010087984 */ /* 0x000e220000000c00 */
[----:B--2---:R-:W-:-:S03]  /*0870*/  IADD3 R27, PT, PT, -R19, R14, RZ ;  /* 0x0000000e131b7210 */ /* 0x004fc60007ffe1ff */
[----:B------:R-:W2:Y:S01]  /*0880*/  LDS R24, [R6+0x140] ;  /* 0x0001400006187984 */ /* 0x000ea20000000800 */
[----:B------:R-:W-:-:S03]  /*0890*/  IMAD R26, R13, R13, R26 ;  /* 0x0000000d0d1a7224 */ /* 0x000fc600078e021a */
[----:B------:R-:W3:Y:S01]  /*08a0*/  LDS R19, [R6+0x180] ;  /* 0x0001800006137984 */ /* 0x000ee20000000800 */
[----:B------:R-:W-:Y:S02]  /*08b0*/  IMAD R26, R27, R27, R26 ;  /* 0x0000001b1b1a7224 */ /* 0x000fe400078e021a */
[----:B-1----:R-:W-:Y:S01]  /*08c0*/  IMAD.IADD R15, R15, 0x1, -R12 ;  /* 0x000000010f0f7824 */ /* 0x002fe200078e0a0c */
[----:B0-----:R-:W-:-:S03]  /*08d0*/  IADD3 R25, PT, PT, R8, -R25, RZ ;  /* 0x8000001908197210 */ /* 0x001fc60007ffe0ff */
[----:B------:R-:W-:Y:S01]  /*08e0*/  IMAD R26, R15, R15, R26 ;  /* 0x0000000f0f1a7224 */ /* 0x000fe200078e021a */
[----:B------:R-:W0:Y:S01]  /*08f0*/  LDS R8, [R6+0x1c0] ;  /* 0x0001c00006087984 */ /* 0x000e220000000800 */
[----:B--2---:R-:W-:Y:S02]  /*0900*/  IADD3 R9, PT, PT, -R24, R9, RZ ;  /* 0x0000000918097210 */ /* 0x004fe40007ffe1ff */
[----:B------:R-:W-:Y:S01]  /*0910*/  IMAD R26, R25, R25, R26 ;  /* 0x00000019191a7224 */ /* 0x000fe200078e021a */
[----:B------:R-:W-:Y:S01]  /*0920*/  LDS.128 R12, [R16+0x20] ;  /* 0x00002000100c7984 */ /* 0x000fe20000000c00 */
[----:B---3--:R-:W-:Y:S02]  /*0930*/  IADD3 R27, PT, PT, -R19, R10, RZ ;  /* 0x0000000a131b7210 */ /* 0x008fe40007ffe1ff */
[----:B------:R-:W-:Y:S01]  /*0940*/  IMAD R26, R9, R9, R26 ;  /* 0x00000009091a7224 */ /* 0x000fe200078e021a */
[----:B------:R-:W1:Y:S03]  /*0950*/  LDS R25, [R6+0x200] ;  /* 0x0002000006197984 */ /* 0x000e660000000800 */
[----:B------:R-:W-:Y:S01]  /*0960*/  IMAD R26, R27, R27, R26 ;  /* 0x0000001b1b1a7224 */ /* 0x000fe200078e021a */
[----:B------:R-:W2:Y:S04]  /*0970*/  LDS R24, [R6+0x240] ;  /* 0x0002400006187984 */ /* 0x000ea80000000800 */
[----:B------:R-:W3:Y:S01]  /*0980*/  LDS R19, [R6+0x280] ;  /* 0x0002800006137984 */ /* 0x000ee20000000800 */
[----:B0-----:R-:W-:-:S04]  /*0990*/  IMAD.IADD R11, R11, 0x1, -R8 ;  /* 0x000000010b0b7824 */ /* 0x001fc800078e0a08 */
[----:B------:R-:W-:Y:S02]  /*09a0*/  IMAD R26, R11, R11, R26 ;  /* 0x0000000b0b1a7224 */ /* 0x000fe400078e021a */
[----:B------:R-:W-:Y:S01]  /*09b0*/  LDS.128 R8, [R16+0x30] ;  /* 0x0000300010087984 */ /* 0x000fe20000000c00 */
[----:B-1----:R-:W-:-:S03]  /*09c0*/  IADD3 R25, PT, PT, R12, -R25, RZ ;  /* 0x800000190c197210 */ /* 0x002fc60007ffe0ff */
[----:B------:R-:W0:Y:S02]  /*09d0*/  LDS R12, [R6+0x2c0] ;  /* 0x0002c000060c7984 */ /* 0x000e240000000800 */
[----:B------:R-:W-:Y:S01]  /*09e0*/  IMAD R26, R25, R25, R26 ;  /* 0x00000019191a7224 */ /* 0x000fe200078e021a */
[----:B--2---:R-:W-:Y:S02]  /*09f0*/  IADD3 R25, PT, PT, -R24, R13, RZ ;  /* 0x0000000d18197210 */ /* 0x004fe40007ffe1ff */
[----:B------:R-:W1:Y:S01]  /*0a00*/  LDS R13, [R6+0x300] ;  /* 0x00030000060d7984 */ /* 0x000e620000000800 */
[----:B---3--:R-:W-:Y:S02]  /*0a10*/  IADD3 R19, PT, PT, -R19, R14, RZ ;  /* 0x0000000e13137210 */ /* 0x008fe40007ffe1ff */
[----:B------:R-:W-:Y:S01]  /*0a20*/  IMAD R26, R25, R25, R26 ;  /* 0x00000019191a7224 */ /* 0x000fe200078e021a */
[----:B------:R-:W2:Y:S03]  /*0a30*/  LDS R24, [R6+0x340] ;  /* 0x0003400006187984 */ /* 0x000ea60000000800 */
[----:B------:R-:W-:Y:S01]  /*0a40*/  IMAD R26, R19, R19, R26 ;  /* 0x00000013131a7224 */ /* 0x000fe200078e021a */
[----:B------:R-:W3:Y:S04]  /*0a50*/  LDS R25, [R6+0x380] ;  /* 0x0003800006197984 */ /* 0x000ee80000000800 */
[----:B------:R-:W4:Y:S01]  /*0a60*/  LDS R14, [R6+0x3c0] ;  /* 0x0003c000060e7984 */ /* 0x000f220000000800 */
[----:B0-----:R-:W-:-:S04]  /*0a70*/  IMAD.IADD R15, R15, 0x1, -R12 ;  /* 0x000000010f0f7824 */ /* 0x001fc800078e0a0c */
[----:B------:R-:W-:Y:S01]  /*0a80*/  IMAD R26, R15, R15, R26 ;  /* 0x0000000f0f1a7224 */ /* 0x000fe200078e021a */
[----:B-1----:R-:W-:Y:S02]  /*0a90*/  IADD3 R13, PT, PT, R8, -R13, RZ ;  /* 0x8000000d080d7210 */ /* 0x002fe40007ffe0ff */
[----:B--2---:R-:W-:-:S03]  /*0aa0*/  IADD3 R9, PT, PT, -R24, R9, RZ ;  /* 0x0000000918097210 */ /* 0x004fc60007ffe1ff */
[----:B------:R-:W-:Y:S01]  /*0ab0*/  IMAD R26, R13, R13, R26 ;  /* 0x0000000d0d1a7224 */ /* 0x000fe200078e021a */
[----:B---3--:R-:W-:-:S03]  /*0ac0*/  IADD3 R25, PT, PT, -R25, R10, RZ ;  /* 0x0000000a19197210 */ /* 0x008fc60007ffe1ff */
[----:B------:R-:W-:Y:S02]  /*0ad0*/  IMAD R26, R9, R9, R26 ;  /* 0x00000009091a7224 */ /* 0x000fe400078e021a */
[----:B----4-:R-:W-:Y:S02]  /*0ae0*/  IMAD.IADD R11, R11, 0x1, -R14 ;  /* 0x000000010b0b7824 */ /* 0x010fe400078e0a0e */
[----:B------:R-:W-:-:S04]  /*0af0*/  IMAD R26, R25, R25, R26 ;  /* 0x00000019191a7224 */ /* 0x000fc800078e021a */
[----:B------:R-:W-:-:S07]  /*0b00*/  IMAD R10, R11, R11, R26 ;  /* 0x0000000b0b0a7224 */ /* 0x000fce00078e021a */
.L_x_19:
[----:B------:R-:W-:Y:S05]  /*0b10*/  BSYNC.RECONVERGENT B0 ;  /* 0x0000000000007941 */ /* 0x000fea0003800200 */
.L_x_18:
[----:B------:R-:W-:Y:S01]  /*0b20*/  BAR.SYNC.DEFER_BLOCKING 0x0 ;  /* 0x0000000000007b1d */ /* 0x000fe20000010000 */
[----:B------:R-:W-:Y:S02]  /*0b30*/  IADD3 R4, P1, PT, R4, 0x80, RZ ;  /* 0x0000008004047810 */ /* 0x000fe40007f3e0ff */
[----:B------:R-:W-:Y:S02]  /*0b40*/  IADD3 R0, PT, PT, R0, 0x20, RZ ;  /* 0x0000002000007810 */ /* 0x000fe40007ffe0ff */
[----:B------:R-:W-:Y:S02]  /*0b50*/  IADD3 R2, PT, PT, R2, 0x20, RZ ;  /* 0x0000002002027810 */ /* 0x000fe40007ffe0ff */
[----:B------:R-:W-:Y:S01]  /*0b60*/  IADD3.X R5, PT, PT, RZ, R5, RZ, P1, !PT ;  /* 0x00000005ff057210 */ /* 0x000fe20000ffe4ff */
[----:B------:R-:W-:Y:S06]  /*0b70*/  BRA.U !UP0, `(.L_x_20) ;  /* 0xfffffff508f07547 */ /* 0x000fec000b83ffff */
[----:B------:R-:W1:Y:S01]  /*0b80*/  @!P0 LDC.64 R4, c[0x0][0x388] ;  /* 0x0000e200ff048b82 */ /* 0x000e620000000a00 */
[----:B0-----:R-:W-:Y:S01]  /*0b90*/  @!P0 IMAD R3, R17, 0x4000, R18 ;  /* 0x0000400011038824 */ /* 0x001fe200078e0212 */
[----:B------:R-:W-:-:S03]  /*0ba0*/  @!P0 LEA R7, R18, R17, 0xe ;  /* 0x0000001112078211 */ /* 0x000fc600078e70ff */
[----:B-1----:R-:W-:-:S04]  /*0bb0*/  @!P0 IMAD.WIDE R2, R3, 0x4, R4 ;  /* 0x0000000403028825 */ /* 0x002fc800078e0204 */
[----:B------:R-:W-:Y:S01]  /*0bc0*/  @!P0 IMAD.WIDE R4, R7, 0x4, R4 ;  /* 0x0000000407048825 */ /* 0x000fe200078e0204 */
[----:B------:R0:W-:Y:S04]  /*0bd0*/  @!P0 STG.E desc[UR10][R2.64], R10 ;  /* 0x0000000a02008986 */ /* 0x0001e8000c10190a */
[----:B------:R0:W-:Y:S01]  /*0be0*/  @!P0 STG.E desc[UR10][R4.64], R10 ;  /* 0x0000000a04008986 */ /* 0x0001e2000c10190a */
[----:B------:R-:W-:Y:S05]  /*0bf0*/  @!P0 EXIT ;  /* 0x000000000000894d */ /* 0x000fea0003800000 */
[----:B------:R-:W-:-:S13]  /*0c00*/  ISETP.NE.AND P0, PT, R18, R17, PT ;  /* 0x000000111200720c */ /* 0x000fda0003f05270 */
[----:B------:R-:W-:Y:S05]  /*0c10*/  @P0 EXIT ;  /* 0x000000000000094d */ /* 0x000fea0003800000 */
[----:B0-----:R-:W0:Y:S01]  /*0c20*/  LDC.64 R2, c[0x0][0x388] ;  /* 0x0000e200ff027b82 */ /* 0x001e220000000a00 */
[----:B------:R-:W-:Y:S01]  /*0c30*/  LEA R5, R18, R18, 0xe ;  /* 0x0000001212057211 */ /* 0x000fe200078e70ff */
[----:B------:R-:W-:-:S04]  /*0c40*/  HFMA2 R7, -RZ, RZ, 2, 0 ;  /* 0x40000000ff077431 */ /* 0x000fc800000001ff */
[----:B0-----:R-:W-:-:S05]  /*0c50*/  IMAD.WIDE.U32 R2, R5, 0x4, R2 ;  /* 0x0000000405027825 */ /* 0x001fca00078e0002 */
[----:B------:R-:W-:Y:S01]  /*0c60*/  STG.E desc[UR10][R2.64], R7 ;  /* 0x0000000702007986 */ /* 0x000fe2000c10190a */
[----:B------:R-:W-:Y:S05]  /*0c70*/  EXIT ;  /* 0x000000000000794d */ /* 0x000fea0003800000 */
.L_x_21:
        /* <DEDUP_REMOVED lines=16> */
.L_x_37:


//--------------------- .text._Z16distances_middlePiS_ --------------------------
	.section	.text._Z16distances_middlePiS_,"ax",@progbits
	.align	128
        .global         _Z16distances_middlePiS_
        .type           _Z16distances_middlePiS_,@function
        .size           _Z16distances_middlePiS_,(.L_x_38 - _Z16distances_middlePiS_)
        .other          _Z16distances_middlePiS_,@"STO_CUDA_ENTRY STV_DEFAULT"
_Z16distances_middlePiS_:
.text._Z16distances_middlePiS_:
[----:B------:R-:W-:Y:S01]  /*0000*/  LDC R1, c[0x0][0x37c] ;  /* 0x0000df00ff017b82 */ /* 0x000fe20000000800 */
[----:B------:R-:W0:Y:S07]  /*0010*/  S2R R9, SR_CTAID.Z ;  /* 0x0000000000097919 */ /* 0x000e2e0000002700 */
[----:B------:R-:W-:Y:S01]  /*0020*/  S2UR UR9, SR_CTAID.X ;  /* 0x00000000000979c3 */ /* 0x000fe20000002500 */
[----:B------:R-:W1:Y:S01]  /*0030*/  LDCU.64 UR4, c[0x0][0x380] ;  /* 0x00007000ff0477ac */ /* 0x000e620008000a00 */
[----:B------:R-:W-:Y:S01]  /*0040*/  HFMA2 R20, -RZ, RZ, 0, 0 ;  /* 0x00000000ff147431 */ /* 0x000fe200000001ff */
[----:B------:R-:W2:Y:S01]  /*0050*/  S2R R8, SR_TID.Z ;  /* 0x0000000000087919 */ /* 0x000ea20000002300 */
[----:B------:R-:W3:Y:S01]  /*0060*/  LDCU.64 UR10, c[0x0][0x358] ;  /* 0x00006b00ff0a77ac */ /* 0x000ee20008000a00 */
[----:B------:R-:W4:Y:S03]  /*0070*/  S2R R13, SR_TID.Y ;  /* 0x00000000000d7919 */ /* 0x000f260000002200 */
[----:B------:R-:W5:Y:S01]  /*0080*/  S2UR UR6, SR_CgaCtaId ;  /* 0x00000000000679c3 */ /* 0x000f620000008800 */
[----:B------:R-:W3:Y:S01]  /*0090*/  S2R R5, SR_CTAID.Y ;  /* 0x0000000000057919 */ /* 0x000ee20000002600 */
[----:B------:R-:W3:Y:S01]  /*00a0*/  S2R R6, SR_TID.X ;  /* 0x0000000000067919 */ /* 0x000ee20000002100 */
[----:B-1----:R-:W-:-:S03]  /*00b0*/  UIADD3 UR7, UP0, UPT, UR4, 0x40, URZ ;  /* 0x0000004004077890 */ /* 0x002fc6000ff1e0ff */
[----:B------:R-:W-:Y:S01]  /*00c0*/  UMOV UR4, 0x400 ;  /* 0x0000040000047882 */ /* 0x000fe20000000000 */
[----:B------:R-:W-:Y:S02]  /*00d0*/  UIADD3.X UR8, UPT, UPT, URZ, UR5, URZ, UP0, !UPT ;  /* 0x00000005ff087290 */ /* 0x000fe400087fe4ff */
[----:B------:R-:W-:Y:S01]  /*00e0*/  UIADD3 UR5, UPT, UPT, UR4, 0x400, URZ ;  /* 0x0000040004057890 */ /* 0x000fe2000fffe0ff */
[----:B------:R-:W-:-:S03]  /*00f0*/  MOV R18, UR7 ;  /* 0x0000000700127c02 */ /* 0x000fc60008000f00 */
[----:B------:R-:W-:Y:S02]  /*0100*/  MOV R19, UR8 ;  /* 0x0000000800137c02 */ /* 0x000fe40008000f00 */
[C---:B0-----:R-:W-:Y:S01]  /*0110*/  SHF.L.U32 R3, R9.reuse, 0xb, RZ ;  /* 0x0000000b09037819 */ /* 0x041fe200000006ff */
[----:B-----5:R-:W-:Y:S01]  /*0120*/  ULEA UR4, UR6, UR4, 0x18 ;  /* 0x0000000406047291 */ /* 0x020fe2000f8ec0ff */
[----:B------:R-:W-:Y:S01]  /*0130*/  SHF.L.U32 R2, R9, 0x7, RZ ;  /* 0x0000000709027819 */ /* 0x000fe200000006ff */
[----:B------:R-:W-:Y:S01]  /*0140*/  ULEA UR5, UR6, UR5, 0x18 ;  /* 0x0000000506057291 */ /* 0x000fe2000f8ec0ff */
[----:B------:R-:W-:Y:S01]  /*0150*/  LOP3.LUT R3, R3, 0x800, RZ, 0xe2, !PT ;  /* 0x0000080003037812 */ /* 0x000fe200078ee2ff */
[----:B--2---:R-:W-:-:S03]  /*0160*/  IMAD.SHL.U32 R0, R8, 0x8, RZ ;  /* 0x0000000808007824 */ /* 0x004fc600078e00ff */
[----:B----4-:R-:W-:Y:S02]  /*0170*/  LOP3.LUT R4, R13, R3, RZ, 0xfc, !PT ;  /* 0x000000030d047212 */ /* 0x010fe400078efcff */
[----:B------:R-:W-:Y:S02]  /*0180*/  LOP3.LUT R3, R2, 0x80, RZ, 0xc0, !PT ;  /* 0x0000008002037812 */ /* 0x000fe400078ec0ff */
[----:B---3--:R-:W-:Y:S02]  /*0190*/  LEA R7, R5, R4, 0x4 ;  /* 0x0000000405077211 */ /* 0x008fe400078e20ff */
[----:B------:R-:W-:Y:S02]  /*01a0*/  LOP3.LUT R2, R0, 0x8, RZ, 0xc0, !PT ;  /* 0x0000000800027812 */ /* 0x000fe400078ec0ff */
[----:B------:R-:W-:Y:S01]  /*01b0*/  IADD3 R5, PT, PT, R3, R5, RZ ;  /* 0x0000000503057210 */ /* 0x000fe20007ffe0ff */
[----:B------:R-:W-:Y:S01]  /*01c0*/  IMAD.SHL.U32 R3, R9, 0x40, RZ ;  /* 0x0000004009037824 */ /* 0x000fe200078e00ff */
[----:B------:R-:W-:-:S02]  /*01d0*/  SHF.L.U32 R0, R8, 0x2, RZ ;  /* 0x0000000208007819 */ /* 0x000fc400000006ff */
[----:B------:R-:W-:Y:S02]  /*01e0*/  IADD3 R7, PT, PT, R2, R7, RZ ;  /* 0x0000000702077210 */ /* 0x000fe40007ffe0ff */
[----:B------:R-:W-:Y:S02]  /*01f0*/  LOP3.LUT R3, R3, 0x3fff80, RZ, 0xc0, !PT ;  /* 0x003fff8003037812 */ /* 0x000fe400078ec0ff */
[----:B------:R-:W-:Y:S01]  /*0200*/  LOP3.LUT R0, R0, 0xf8, RZ, 0xc0, !PT ;  /* 0x000000f800007812 */ /* 0x000fe200078ec0ff */
[----:B------:R-:W-:Y:S01]  /*0210*/  IMAD.SHL.U32 R7, R7, 0x400, RZ ;  /* 0x0000040007077824 */ /* 0x000fe200078e00ff */
[----:B------:R-:W-:Y:S02]  /*0220*/  IADD3 R4, PT, PT, R3, UR9, RZ ;  /* 0x0000000903047c10 */ /* 0x000fe4000fffe0ff */
[----:B------:R-:W-:Y:S02]  /*0230*/  IADD3 R11, PT, PT, R0, R6, RZ ;  /* 0x00000006000b7210 */ /* 0x000fe40007ffe0ff */
[----:B------:R-:W-:-:S03]  /*0240*/  LOP3.LUT R3, R6, R7, RZ, 0xfc, !PT ;  /* 0x0000000706037212 */ /* 0x000fc600078efcff */
[----:B------:R-:W-:Y:S01]  /*0250*/  IMAD R7, R4, 0x10, R11 ;  /* 0x0000001004077824 */ /* 0x000fe200078e020b */
[----:B------:R-:W-:Y:S02]  /*0260*/  IADD3 R3, PT, PT, R0, R3, RZ ;  /* 0x0000000300037210 */ /* 0x000fe40007ffe0ff */
[----:B------:R-:W-:Y:S01]  /*0270*/  IADD3 R4, PT, PT, R2, R13, RZ ;  /* 0x0000000d02047210 */ /* 0x000fe20007ffe0ff */
[----:B------:R-:W-:Y:S02]  /*0280*/  IMAD.SHL.U32 R0, R7, 0x400, RZ ;  /* 0x0000040007007824 */ /* 0x000fe400078e00ff */
[----:B------:R-:W-:-:S03]  /*0290*/  IMAD.WIDE.U32 R8, R3, 0x4, R18 ;  /* 0x0000000403087825 */ /* 0x000fc600078e0012 */
[----:B------:R-:W-:Y:S01]  /*02a0*/  LOP3.LUT R13, R13, R0, RZ, 0xfc, !PT ;  /* 0x000000000d0d7212 */ /* 0x000fe200078efcff */
[----:B------:R-:W-:Y:S01]  /*02b0*/  IMAD R6, R5, 0x10, R4 ;  /* 0x0000001005067824 */ /* 0x000fe200078e0204 */
[----:B------:R-:W-:Y:S01]  /*02c0*/  LEA R5, R11, UR4, 0x6 ;  /* 0x000000040b057c11 */ /* 0x000fe2000f8e30ff */
[----:B------:R-:W-:Y:S01]  /*02d0*/  IMAD.MOV.U32 R17, RZ, RZ, R9 ;  /* 0x000000ffff117224 */ /* 0x000fe200078e0009 */
[----:B------:R-:W-:Y:S01]  /*02e0*/  IADD3 R0, PT, PT, R2, R13, RZ ;  /* 0x0000000d02007210 */ /* 0x000fe20007ffe0ff */
[----:B------:R-:W-:Y:S01]  /*02f0*/  UMOV UR4, URZ ;  /* 0x000000ff00047c82 */ /* 0x000fe20008000000 */
[C---:B------:R-:W-:Y:S02]  /*0300*/  LEA R2, R4.reuse, UR5, 0x2 ;  /* 0x0000000504027c11 */ /* 0x040fe4000f8e10ff */
[----:B------:R-:W-:Y:S02]  /*0310*/  LEA R3, R4, R5, 0x2 ;  /* 0x0000000504037211 */ /* 0x000fe400078e10ff */
[----:B------:R-:W-:Y:S01]  /*0320*/  ISETP.GE.AND P0, PT, R7, R6, PT ;  /* 0x000000060700720c */ /* 0x000fe20003f06270 */
[----:B------:R-:W-:Y:S01]  /*0330*/  IMAD R4, R11, 0x40, R2 ;  /* 0x000000400b047824 */ /* 0x000fe200078e0202 */
[----:B------:R-:W-:-:S11]  /*0340*/  MOV R16, R8 ;  /* 0x0000000800107202 */ /* 0x000fd60000000f00 */
.L_x_26:
[----:B0-----:R-:W-:Y:S01]  /*0350*/  IMAD.WIDE R22, R0, 0x4, R18 ;  /* 0x0000000400167825 */ /* 0x001fe200078e0212 */
[----:B------:R-:W2:Y:S04]  /*0360*/  LDG.E R9, desc[UR10][R16.64+-0x40] ;  /* 0xffffc00a10097981 */ /* 0x000ea8000c1e1900 */
[----:B------:R-:W3:Y:S01]  /*0370*/  LDG.E R8, desc[UR10][R22.64+-0x40] ;  /* 0xffffc00a16087981 */ /* 0x000ee2000c1e1900 */
[----:B------:R-:W-:Y:S01]  /*0380*/  UISETP.GE.U32.AND UP0, UPT, UR4, 0x3e0, UPT ;  /* 0x000003e00400788c */ /* 0x000fe2000bf06070 */
[----:B------:R-:W-:Y:S02]  /*0390*/  BSSY.RECONVERGENT B0, `(.L_x_22) ;  /* 0x0000039000007945 */ /* 0x000fe40003800200 */
[----:B---3--:R0:W-:Y:S04]  /*03a0*/  STS [R3], R8 ;  /* 0x0000000803007388 */ /* 0x0081e80000000800 */
[----:B--2---:R0:W-:Y:S01]  /*03b0*/  STS [R4], R9 ;  /* 0x0000000904007388 */ /* 0x0041e20000000800 */
[----:B------:R-:W-:Y:S06]  /*03c0*/  BAR.SYNC.DEFER_BLOCKING 0x0 ;  /* 0x0000000000007b1d */ /* 0x000fec0000010000 */
[----:B------:R-:W-:Y:S05]  /*03d0*/  @P0 BRA `(.L_x_23) ;  /* 0x0000000000d00947 */ /* 0x000fea0003800000 */
[----:B0-----:R-:W-:Y:S04]  /*03e0*/  LDS R9, [R2] ;  /* 0x0000000002097984 */ /* 0x001fe80000000800 */
[----:B------:R-:W0:Y:S04]  /*03f0*/  LDS.128 R12, [R5] ;  /* 0x00000000050c7984 */ /* 0x000e280000000c00 */
[----:B------:R-:W1:Y:S04]  /*0400*/  LDS R24, [R2+0x40] ;  /* 0x0000400002187984 */ /* 0x000e680000000800 */
[----:B------:R-:W2:Y:S04]  /*0410*/  LDS R21, [R2+0x80] ;  /* 0x0000800002157984 */ /* 0x000ea80000000800 */
[----:B------:R-:W3:Y:S04]  /*0420*/  LDS R26, [R2+0xc0] ;  /* 0x0000c000021a7984 */ /* 0x000ee80000000800 */
[----:B------:R-:W-:Y:S01]  /*0430*/  LDS R25, [R2+0x100] ;  /* 0x0001000002197984 */ /* 0x000fe20000000800 */
[----:B0-----:R-:W-:-:S03]  /*0440*/  IADD3 R27, PT, PT, R12, -R9, RZ ;  /* 0x800000090c1b7210 */ /* 0x001fc60007ffe0ff */
[----:B------:R-:W0:Y:S01]  /*0450*/  LDS.128 R8, [R5+0x10] ;  /* 0x0000100005087984 */ /* 0x000e220000000c00 */
[----:B-1----:R-:W-:Y:S01]  /*0460*/  IADD3 R13, PT, PT, -R24, R13, RZ ;  /* 0x0000000d180d7210 */ /* 0x002fe20007ffe1ff */
[----:B------:R-:W-:Y:S02]  /*0470*/  IMAD R20, R27, R27, R20 ;  /* 0x0000001b1b147224 */ /* 0x000fe400078e0214 */
[----:B------:R-:W1:Y:S01]  /*0480*/  LDS R24, [R2+0x140] ;  /* 0x0001400002187984 */ /* 0x000e620000000800 */
[----:B--2---:R-:W-:Y:S02]  /*0490*/  IMAD.IADD R21, R14, 0x1, -R21 ;  /* 0x000000010e157824 */ /* 0x004fe400078e0a15 */
[----:B------:R-:W-:Y:S01]  /*04a0*/  IMAD R20, R13, R13, R20 ;  /* 0x0000000d0d147224 */ /* 0x000fe200078e0214 */
[----:B------:R-:W2:Y:S01]  /*04b0*/  LDS R27, [R2+0x180] ;  /* 0x00018000021b7984 */ /* 0x000ea20000000800 */
[----:B---3--:R-:W-:Y:S02]  /*04c0*/  IADD3 R15, PT, PT, -R26, R15, RZ ;  /* 0x0000000f1a0f7210 */ /* 0x008fe40007ffe1ff */
[----:B------:R-:W-:Y:S01]  /*04d0*/  IMAD R20, R21, R21, R20 ;  /* 0x0000001515147224 */ /* 0x000fe200078e0214 */
[----:B------:R-:W3:Y:S03]  /*04e0*/  LDS R26, [R2+0x1c0] ;  /* 0x0001c000021a7984 */ /* 0x000ee60000000800 */
[----:B------:R-:W-:-:S02]  /*04f0*/  IMAD R20, R15, R15, R20 ;  /* 0x0000000f0f147224 */ /* 0x000fc400078e0214 */
[----:B------:R-:W-:Y:S01]  /*0500*/  LDS.128 R12, [R5+0x20] ;  /* 0x00002000050c7984 */ /* 0x000fe20000000c00 */
[----:B0-----:R-:W-:-:S03]  /*0510*/  IADD3 R21, PT, PT, R8, -R25, RZ ;  /* 0x8000001908157210 */ /* 0x001fc60007ffe0ff */
[----:B------:R-:W0:Y:S01]  /*0520*/  LDS R25, [R2+0x200] ;  /* 0x0002000002197984 */ /* 0x000e220000000800 */
[----:B-1----:R-:W-:Y:S02]  /*0530*/  IMAD.IADD R9, R9, 0x1, -R24 ;  /* 0x0000000109097824 */ /* 0x002fe400078e0a18 */
[----:B------:R-:W-:Y:S01]  /*0540*/  IMAD R8, R21, R21, R20 ;  /* 0x0000001515087224 */ /* 0x000fe200078e0214 */
[----:B------:R-:W-:Y:S01]  /*0550*/  LDS R24, [R2+0x340] ;  /* 0x0003400002187984 */ /* 0x000fe20000000800 */
[----:B--2---:R-:W-:Y:S02]  /*0560*/  IADD3 R27, PT, PT, -R27, R10, RZ ;  /* 0x0000000a1b1b7210 */ /* 0x004fe40007ffe1ff */
[----:B------:R-:W-:Y:S01]  /*0570*/  IMAD R8, R9, R9, R8 ;  /* 0x0000000909087224 */ /* 0x000fe200078e0208 */
[----:B------:R-:W1:Y:S01]  /*0580*/  LDS R20, [R2+0x240] ;  /* 0x0002400002147984 */ /* 0x000e620000000800 */
[----:B---3--:R-:W-:Y:S02]  /*0590*/  IADD3 R11, PT, PT, -R26, R11, RZ ;  /* 0x0000000b1a0b7210 */ /* 0x008fe40007ffe1ff */
[----:B------:R-:W-:Y:S01]  /*05a0*/  IMAD R8, R27, R27, R8 ;  /* 0x0000001b1b087224 */ /* 0x000fe200078e0208 */
[----:B------:R-:W2:Y:S03]  /*05b0*/  LDS R21, [R2+0x280] ;  /* 0x0002800002157984 */ /* 0x000ea60000000800 */
[----:B------:R-:W-:-:S02]  /*05c0*/  IMAD R8, R11, R11, R8 ;  /* 0x0000000b0b087224 */ /* 0x000fc400078e0208 */
[----:B0-----:R-:W-:Y:S02]  /*05d0*/  IMAD.IADD R25, R12, 0x1, -R25 ;  /* 0x000000010c197824 */ /* 0x001fe400078e0a19 */
[----:B------:R-:W0:Y:S02]  /*05e0*/  LDS R12, [R2+0x2c0] ;  /* 0x0002c000020c7984 */ /* 0x000e240000000800 */
[----:B------:R-:W-:Y:S02]  /*05f0*/  IMAD R26, R25, R25, R8 ;  /* 0x00000019191a7224 */ /* 0x000fe400078e0208 */
[----:B------:R-:W-:Y:S01]  /*0600*/  LDS R25, [R2+0x300] ;  /* 0x0003000002197984 */ /* 0x000fe20000000800 */
[----:B-1----:R-:W-:-:S03]  /*0610*/  IADD3 R27, PT, PT, -R20, R13, RZ ;  /* 0x0000000d141b7210 */ /* 0x002fc60007ffe1ff */
[----:B------:R-:W1:Y:S01]  /*0620*/  LDS.128 R8, [R5+0x30] ;  /* 0x0000300005087984 */ /* 0x000e620000000c00 */
[----:B--2---:R-:W-:-:S03]  /*0630*/  IADD3 R21, PT, PT, -R21, R14, RZ ;  /* 0x0000000e15157210 */ /* 0x004fc60007ffe1ff */
[----:B------:R-:W2:Y:S01]  /*0640*/  LDS R13, [R2+0x380] ;  /* 0x00038000020d7984 */ /* 0x000ea20000000800 */
[----:B------:R-:W-:-:S03]  /*0650*/  IMAD R26, R27, R27, R26 ;  /* 0x0000001b1b1a7224 */ /* 0x000fc600078e021a */
[----:B------:R-:W3:Y:S01]  /*0660*/  LDS R14, [R2+0x3c0] ;  /* 0x0003c000020e7984 */ /* 0x000ee20000000800 */
[----:B------:R-:W-:Y:S02]  /*0670*/  IMAD R26, R21, R21, R26 ;  /* 0x00000015151a7224 */ /* 0x000fe400078e021a */
[----:B0-----:R-:W-:-:S04]  /*0680*/  IMAD.IADD R15, R15, 0x1, -R12 ;  /* 0x000000010f0f7824 */ /* 0x001fc800078e0a0c */
[----:B------:R-:W-:Y:S01]  /*0690*/  IMAD R26, R15, R15, R26 ;  /* 0x0000000f0f1a7224 */ /* 0x000fe200078e021a */
[----:B-1----:R-:W-:Y:S02]  /*06a0*/  IADD3 R25, PT, PT, R8, -R25, RZ ;  /* 0x8000001908197210 */ /* 0x002fe40007ffe0ff */
[----:B------:R-:W-:Y:S01]  /*06b0*/  IADD3 R9, PT, PT, -R24, R9, RZ ;  /* 0x0000000918097210 */ /* 0x000fe20007ffe1ff */
[----:B--2---:R-:W-:Y:S02]  /*06c0*/  IMAD.IADD R13, R10, 0x1, -R13 ;  /* 0x000000010a0d7824 */ /* 0x004fe400078e0a0d */
[----:B------:R-:W-:Y:S01]  /*06d0*/  IMAD R26, R25, R25, R26 ;  /* 0x00000019191a7224 */ /* 0x000fe200078e021a */
[----:B---3--:R-:W-:-:S03]  /*06e0*/  IADD3 R11, PT, PT, -R14, R11, RZ ;  /* 0x0000000b0e0b7210 */ /* 0x008fc60007ffe1ff */
[----:B------:R-:W-:-:S04]  /*06f0*/  IMAD R26, R9, R9, R26 ;  /* 0x00000009091a7224 */ /* 0x000fc800078e021a */
[----:B------:R-:W-:-:S04]  /*0700*/  IMAD R26, R13, R13, R26 ;  /* 0x0000000d0d1a7224 */ /* 0x000fc800078e021a */
[----:B------:R-:W-:-:S07]  /*0710*/  IMAD R20, R11, R11, R26 ;  /* 0x0000000b0b147224 */ /* 0x000fce00078e021a */
.L_x_23:
[----:B------:R-:W-:Y:S05]  /*0720*/  BSYNC.RECONVERGENT B0 ;  /* 0x0000000000007941 */ /* 0x000fea0003800200 */
.L_x_22:
        /* <DEDUP_REMOVED lines=12> */
[----:B------:R-:W2:Y:S04]  /*07f0*/  LDS R26, [R2+0x40] ;  /* 0x00004000021a7984 */ /* 0x000ea80000000800 */
[----:B------:R-:W3:Y:S04]  /*0800*/  LDS R21, [R2+0x80] ;  /* 0x0000800002157984 */ /* 0x000ee80000000800 */
[----:B------:R-:W4:Y:S04]  /*0810*/  LDS R24, [R2+0xc0] ;  /* 0x0000c00002187984 */ /* 0x000f280000000800 */
[----:B------:R-:W-:Y:S04]  /*0820*/  LDS R23, [R2+0x100] ;  /* 0x0001000002177984 */ /* 0x000fe80000000800 */
[----:B0-----:R-:W0:Y:S04]  /*0830*/  LDS.128 R8, [R5+0x10] ;  /* 0x0000100005087984 */ /* 0x001e280000000c00 */
[----:B------:R-:W5:Y:S01]  /*0840*/  LDS R22, [R2+0x140] ;  /* 0x0001400002167984 */ /* 0x000f620000000800 */
[----:B-1----:R-:W-:Y:S01]  /*0850*/  IADD3 R25, PT, PT, R12, -R25, RZ ;  /* 0x800000190c197210 */ /* 0x002fe20007ffe0ff */
[----:B--2---:R-:W-:-:S04]  /*0860*/  IMAD.IADD R13, R13, 0x1, -R26 ;  /* 0x000000010d0d7824 */ /* 0x004fc800078e0a1a */
[----:B------:R-:W-:Y:S02]  /*0870*/  IMAD R12, R25, R25, R20 ;  /* 0x00000019190c7224 */ /* 0x000fe400078e0214 */
[----:B------:R-:W1:Y:S01]  /*0880*/  LDS R25, [R2+0x180] ;  /* 0x0001800002197984 */ /* 0x000e620000000800 */
[----:B---3--:R-:W-:Y:S01]  /*0890*/  IADD3 R21, PT, PT, -R21, R14, RZ ;  /* 0x0000000e15157210 */ /* 0x008fe20007ffe1ff */
[----:B------:R-:W-:Y:S02]  /*08a0*/  IMAD R12, R13, R13, R12 ;  /* 0x0000000d0d0c7224 */ /* 0x000fe400078e020c */
[----:B------:R-:W2:Y:S01]  /*08b0*/  LDS R20, [R2+0x1c0] ;  /* 0x0001c00002147984 */ /* 0x000ea20000000800 */
[----:B----4-:R-:W-:Y:S01]  /*08c0*/  IADD3 R27, PT, PT, -R24, R15, RZ ;  /* 0x0000000f181b7210 */ /* 0x010fe20007ffe1ff */
[----:B------:R-:W-:Y:S02]  /*08d0*/  IMAD R26, R21, R21, R12 ;  /* 0x00000015151a7224 */ /* 0x000fe400078e020c */
[----:B------:R-:W-:Y:S02]  /*08e0*/  LDS R21, [R2+0x200] ;  /* 0x0002000002157984 */ /* 0x000fe40000000800 */
[----:B------:R-:W-:-:S02]  /*08f0*/  IMAD R26, R27, R27, R26 ;  /* 0x0000001b1b1a7224 */ /* 0x000fc400078e021a */
[----:B------:R-:W3:Y:S01]  /*0900*/  LDS.128 R12, [R5+0x20] ;  /* 0x00002000050c7984 */ /* 0x000ee20000000c00 */
[----:B0-----:R-:W-:Y:S01]  /*0910*/  IMAD.IADD R23, R8, 0x1, -R23 ;  /* 0x0000000108177824 */ /* 0x001fe200078e0a17 */
[----:B-----5:R-:W-:-:S03]  /*0920*/  IADD3 R9, PT, PT, -R22, R9, RZ ;  /* 0x0000000916097210 */ /* 0x020fc60007ffe1ff */
[----:B------:R-:W-:Y:S01]  /*0930*/  IMAD R26, R23, R23, R26 ;  /* 0x00000017171a7224 */ /* 0x000fe200078e021a */
[----:B------:R-:W0:Y:S03]  /*0940*/  LDS R24, [R2+0x240] ;  /* 0x0002400002187984 */ /* 0x000e260000000800 */
[----:B------:R-:W-:Y:S01]  /*0950*/  IMAD R26, R9, R9, R26 ;  /* 0x00000009091a7224 */ /* 0x000fe200078e021a */
[----:B------:R-:W4:Y:S04]  /*0960*/  LDS R23, [R2+0x280] ;  /* 0x0002800002177984 */ /* 0x000f280000000800 */
[----:B------:R-:W-:Y:S01]  /*0970*/  LDS R22, [R2+0x340] ;  /* 0x0003400002167984 */ /* 0x000fe20000000800 */
[----:B-1----:R-:W-:Y:S01]  /*0980*/  IADD3 R25, PT, PT, -R25, R10, RZ ;  /* 0x0000000a19197210 */ /* 0x002fe20007ffe1ff */
[----:B--2---:R-:W-:-:S04]  /*0990*/  IMAD.IADD R11, R11, 0x1, -R20 ;  /* 0x000000010b0b7824 */ /* 0x004fc800078e0a14 */
[----:B------:R-:W-:Y:S01]  /*09a0*/  IMAD R26, R25, R25, R26 ;  /* 0x00000019191a7224 */ /* 0x000fe200078e021a */
[----:B------:R-:W1:Y:S03]  /*09b0*/  LDS R20, [R2+0x2c0] ;  /* 0x0002c00002147984 */ /* 0x000e660000000800 */
[----:B------:R-:W-:Y:S01]  /*09c0*/  IMAD R26, R11, R11, R26 ;  /* 0x0000000b0b1a7224 */ /* 0x000fe200078e021a */
[----:B------:R-:W-:Y:S01]  /*09d0*/  LDS R25, [R2+0x300] ;  /* 0x0003000002197984 */ /* 0x000fe20000000800 */
[----:B---3--:R-:W-:-:S03]  /*09e0*/  IADD3 R27, PT, PT, R12, -R21, RZ ;  /* 0x800000150c1b7210 */ /* 0x008fc60007ffe0ff */
[----:B------:R-:W2:Y:S02]  /*09f0*/  LDS.128 R8, [R5+0x30] ;  /* 0x0000300005087984 */ /* 0x000ea40000000c00 */
[----:B------:R-:W-:Y:S01]  /*0a00*/  IMAD R26, R27, R27, R26 ;  /* 0x0000001b1b1a7224 */ /* 0x000fe200078e021a */
[----:B0-----:R-:W-:Y:S01]  /*0a10*/  IADD3 R13, PT, PT, -R24, R13, RZ ;  /* 0x0000000d180d7210 */ /* 0x001fe20007ffe1ff */
[----:B------:R-:W0:Y:S01]  /*0a20*/  LDS R21, [R2+0x380] ;  /* 0x0003800002157984 */ /* 0x000e220000000800 */
[----:B----4-:R-:W-:-:S03]  /*0a30*/  IMAD.IADD R23, R14, 0x1, -R23 ;  /* 0x000000010e177824 */ /* 0x010fc600078e0a17 */
[----:B------:R-:W3:Y:S01]  /*0a40*/  LDS R12, [R2+0x3c0] ;  /* 0x0003c000020c7984 */ /* 0x000ee20000000800 */
[----:B------:R-:W-:-:S04]  /*0a50*/  IMAD R26, R13, R13, R26 ;  /* 0x0000000d0d1a7224 */ /* 0x000fc800078e021a */
[----:B------:R-:W-:Y:S01]  /*0a60*/  IMAD R26, R23, R23, R26 ;  /* 0x00000017171a7224 */ /* 0x000fe200078e021a */
[----:B-1----:R-:W-:-:S05]  /*0a70*/  IADD3 R15, PT, PT, -R20, R15, RZ ;  /* 0x0000000f140f7210 */ /* 0x002fca0007ffe1ff */
[----:B------:R-:W-:Y:S01]  /*0a80*/  IMAD R26, R15, R15, R26 ;  /* 0x0000000f0f1a7224 */ /* 0x000fe200078e021a */
[----:B--2---:R-:W-:Y:S02]  /*0a90*/  IADD3 R25, PT, PT, R8, -R25, RZ ;  /* 0x8000001908197210 */ /* 0x004fe40007ffe0ff */
[----:B------:R-:W-:Y:S01]  /*0aa0*/  IADD3 R9, PT, PT, -R22, R9, RZ ;  /* 0x0000000916097210 */ /* 0x000fe20007ffe1ff */
[----:B0-----:R-:W-:Y:S02]  /*0ab0*/  IMAD.IADD R21, R10, 0x1, -R21 ;  /* 0x000000010a157824 */ /* 0x001fe400078e0a15 */
[----:B------:R-:W-:Y:S01]  /*0ac0*/  IMAD R26, R25, R25, R26 ;  /* 0x00000019191a7224 */ /* 0x000fe200078e021a */
[----:B---3--:R-:W-:-:S03]  /*0ad0*/  IADD3 R11, PT, PT, -R12, R11, RZ ;  /* 0x0000000b0c0b7210 */ /* 0x008fc60007ffe1ff */
[----:B------:R-:W-:-:S04]  /*0ae0*/  IMAD R26, R9, R9, R26 ;  /* 0x00000009091a7224 */ /* 0x000fc800078e021a */
[----:B------:R-:W-:-:S04]  /*0af0*/  IMAD R26, R21, R21, R26 ;  /* 0x00000015151a7224 */ /* 0x000fc800078e021a */
[----:B------:R-:W-:-:S07]  /*0b00*/  IMAD R20, R11, R11, R26 ;  /* 0x0000000b0b147224 */ /* 0x000fce00078e021a */
.L_x_25:
[----:B------:R-:W-:Y:S05]  /*0b10*/  BSYNC.RECONVERGENT B0 ;  /* 0x0000000000007941 */ /* 0x000fea0003800200 */
.L_x_24:
[----:B------:R-:W-:Y:S01]  /*0b20*/  BAR.SYNC.DEFER_BLOCKING 0x0 ;  /* 0x0000000000007b1d */ /* 0x000fe20000010000 */
[----:B------:R-:W-:Y:S02]  /*0b30*/  IADD3 R16, P1, PT, R16, 0x80, RZ ;  /* 0x0000008010107810 */ /* 0x000fe40007f3e0ff */
[----:B------:R-:W-:Y:S02]  /*0b40*/  IADD3 R0, PT, PT, R0, 0x20, RZ ;  /* 0x0000002000007810 */ /* 0x000fe40007ffe0ff */
[----:B------:R-:W-:Y:S01]  /*0b50*/  IADD3.X R17, PT, PT, RZ, R17, RZ, P1, !PT ;  /* 0x00000011ff117210 */ /* 0x000fe20000ffe4ff */
[----:B------:R-:W-:Y:S08]  /*0b60*/  BRA.U !UP0, `(.L_x_26) ;  /* 0xfffffff508f87547 */ /* 0x000ff0000b83ffff */
[----:B0-----:R-:W0:Y:S01]  /*0b70*/  @!P0 LDC.64 R4, c[0x0][0x388] ;  /* 0x0000e200ff048b82 */ /* 0x001e220000000a00 */
[----:B------:R-:W-:Y:S01]  /*0b80*/  @!P0 IMAD R3, R6, 0x1000, R7 ;  /* 0x0000100006038824 */ /* 0x000fe200078e0207 */
[----:B------:R-:W-:-:S03]  /*0b90*/  @!P0 LEA R9, R7, R6, 0xc ;  /* 0x0000000607098211 */ /* 0x000fc600078e60ff */
[----:B0-----:R-:W-:-:S04]  /*0ba0*/  @!P0 IMAD.WIDE R2, R3, 0x4, R4 ;  /* 0x0000000403028825 */ /* 0x001fc800078e0204 */
        /* <DEDUP_REMOVED lines=12> */
.L_x_27:
        /* <DEDUP_REMOVED lines=9> */
.L_x_38:


//--------------------- .text._Z15distances_smallPiS_ --------------------------
	.section	.text._Z15distances_smallPiS_,"ax",@progbits
	.align	128
        .global         _Z15distances_smallPiS_
        .type           _Z15distances_smallPiS_,@function
        .size           _Z15distances_smallPiS_,(.L_x_39 - _Z15distances_smallPiS_)
        .other          _Z15distances_smallPiS_,@"STO_CUDA_ENTRY STV_DEFAULT"
_Z15distances_smallPiS_:
.text._Z15distances_smallPiS_:
[----:B------:R-:W-:Y:S01]  /*0000*/  LDC R1, c[0x0][0x37c] ;  /* 0x0000df00ff017b82 */ /* 0x000fe20000000800 */
[----:B------:R-:W0:Y:S07]  /*0010*/  S2R R6, SR_CTAID.Z ;  /* 0x0000000000067919 */ /* 0x000e2e0000002700 */
[----:B------:R-:W-:Y:S01]  /*0020*/  S2UR UR9, SR_CTAID.X ;  /* 0x00000000000979c3 */ /* 0x000fe20000002500 */
[----:B------:R-:W1:Y:S01]  /*0030*/  LDCU.64 UR6, c[0x0][0x380] ;  /* 0x00007000ff0677ac */ /* 0x000e620008000a00 */
[----:B------:R-:W-:Y:S01]  /*0040*/  HFMA2 R20, -RZ, RZ, 0, 0 ;  /* 0x00000000ff147431 */ /* 0x000fe200000001ff */
[----:B------:R-:W2:Y:S01]  /*0050*/  S2R R8, SR_TID.Y ;  /* 0x0000000000087919 */ /* 0x000ea20000002200 */
[----:B------:R-:W-:Y:S01]  /*0060*/  UMOV UR4, 0x400 ;  /* 0x0000040000047882 */ /* 0x000fe20000000000 */
[----:B------:R-:W3:Y:S01]  /*0070*/  LDCU.64 UR10, c[0x0][0x358] ;  /* 0x00006b00ff0a77ac */ /* 0x000ee20008000a00 */
[----:B------:R-:W4:Y:S02]  /*0080*/  S2R R4, SR_TID.Z ;  /* 0x0000000000047919 */ /* 0x000f240000002300 */
[----:B------:R-:W5:Y:S01]  /*0090*/  S2UR UR5, SR_CgaCtaId ;  /* 0x00000000000579c3 */ /* 0x000f620000008800 */
[----:B------:R-:W3:Y:S01]  /*00a0*/  S2R R7, SR_CTAID.Y ;  /* 0x0000000000077919 */ /* 0x000ee20000002600 */
[----:B------:R-:W3:Y:S01]  /*00b0*/  S2R R11, SR_TID.X ;  /* 0x00000000000b7919 */ /* 0x000ee20000002100 */
[----:B-1----:R-:W-:-:S04]  /*00c0*/  UIADD3 UR6, UP0, UPT, UR6, 0x40, URZ ;  /* 0x0000004006067890 */ /* 0x002fc8000ff1e0ff */
[----:B------:R-:W-:Y:S02]  /*00d0*/  UIADD3.X UR7, UPT, UPT, URZ, UR7, URZ, UP0, !UPT ;  /* 0x00000007ff077290 */ /* 0x000fe400087fe4ff */
[----:B------:R-:W-:-:S04]  /*00e0*/  IMAD.U32 R18, RZ, RZ, UR6 ;  /* 0x00000006ff127e24 */ /* 0x000fc8000f8e00ff */
[----:B------:R-:W-:Y:S01]  /*00f0*/  IMAD.U32 R19, RZ, RZ, UR7 ;  /* 0x00000007ff137e24 */ /* 0x000fe2000f8e00ff */
[C---:B0-----:R-:W-:Y:S01]  /*0100*/  SHF.L.U32 R0, R6.reuse, 0x5, RZ ;  /* 0x0000000506007819 */ /* 0x041fe200000006ff */
[----:B-----5:R-:W-:Y:S01]  /*0110*/  ULEA UR8, UR5, UR4, 0x18 ;  /* 0x0000000405087291 */ /* 0x020fe2000f8ec0ff */
[----:B------:R-:W-:Y:S01]  /*0120*/  LOP3.LUT R3, R6, 0x1, RZ, 0xc0, !PT ;  /* 0x0000000106037812 */ /* 0x000fe200078ec0ff */
[----:B------:R-:W-:Y:S01]  /*0130*/  UIADD3 UR4, UPT, UPT, UR4, 0x400, URZ ;  /* 0x0000040004047890 */ /* 0x000fe2000fffe0ff */
[----:B------:R-:W-:Y:S02]  /*0140*/  LOP3.LUT R2, R0, 0x20, RZ, 0xc0, !PT ;  /* 0x0000002000027812 */ /* 0x000fe400078ec0ff */
[----:B--2---:R-:W-:Y:S01]  /*0150*/  LEA R3, R3, R8, 0x9 ;  /* 0x0000000803037211 */ /* 0x004fe200078e48ff */
[----:B------:R-:W-:Y:S01]  /*0160*/  ULEA UR4, UR5, UR4, 0x18 ;  /* 0x0000000405047291 */ /* 0x000fe2000f8ec0ff */
[----:B----4-:R-:W-:Y:S01]  /*0170*/  IMAD.SHL.U32 R0, R4, 0x8, RZ ;  /* 0x0000000804007824 */ /* 0x010fe200078e00ff */
[----:B---3--:R-:W-:-:S02]  /*0180*/  IADD3 R5, PT, PT, R2, R7, RZ ;  /* 0x0000000702057210 */ /* 0x008fc40007ffe0ff */
[----:B------:R-:W-:Y:S01]  /*0190*/  LEA R7, R7, R3, 0x4 ;  /* 0x0000000307077211 */ /* 0x000fe200078e20ff */
[----:B------:R-:W-:Y:S01]  /*01a0*/  IMAD.SHL.U32 R3, R6, 0x10, RZ ;  /* 0x0000001006037824 */ /* 0x000fe200078e00ff */
[----:B------:R-:W-:Y:S02]  /*01b0*/  LOP3.LUT R2, R0, 0x8, RZ, 0xc0, !PT ;  /* 0x0000000800027812 */ /* 0x000fe400078ec0ff */
[----:B------:R-:W-:Y:S02]  /*01c0*/  SHF.L.U32 R0, R4, 0x2, RZ ;  /* 0x0000000204007819 */ /* 0x000fe400000006ff */
[----:B------:R-:W-:Y:S02]  /*01d0*/  LOP3.LUT R3, R3, 0xfffe0, RZ, 0xc0, !PT ;  /* 0x000fffe003037812 */ /* 0x000fe400078ec0ff */
[----:B------:R-:W-:Y:S02]  /*01e0*/  IADD3 R7, PT, PT, R2, R7, RZ ;  /* 0x0000000702077210 */ /* 0x000fe40007ffe0ff */
[----:B------:R-:W-:Y:S01]  /*01f0*/  LOP3.LUT R0, R0, 0xf8, RZ, 0xc0, !PT ;  /* 0x000000f800007812 */ /* 0x000fe200078ec0ff */
[----:B------:R-:W-:Y:S01]  /*0200*/  VIADD R6, R3, UR9 ;  /* 0x0000000903067c36 */ /* 0x000fe20008000000 */
[----:B------:R-:W-:-:S02]  /*0210*/  LEA R3, R7, R11, 0x8 ;  /* 0x0000000b07037211 */ /* 0x000fc400078e40ff */
[----:B------:R-:W-:Y:S02]  /*0220*/  IADD3 R11, PT, PT, R0, R11, RZ ;  /* 0x0000000b000b7210 */ /* 0x000fe40007ffe0ff */
[-C--:B------:R-:W-:Y:S02]  /*0230*/  IADD3 R4, PT, PT, R2, R8.reuse, RZ ;  /* 0x0000000802047210 */ /* 0x080fe40007ffe0ff */
[----:B------:R-:W-:Y:S02]  /*0240*/  LEA R7, R6, R11, 0x4 ;  /* 0x0000000b06077211 */ /* 0x000fe400078e20ff */
[----:B------:R-:W-:Y:S01]  /*0250*/  IADD3 R3, PT, PT, R0, R3, RZ ;  /* 0x0000000300037210 */ /* 0x000fe20007ffe0ff */
[----:B------:R-:W-:Y:S01]  /*0260*/  IMAD R6, R5, 0x10, R4 ;  /* 0x0000001005067824 */ /* 0x000fe200078e0204 */
[----:B------:R-:W-:Y:S02]  /*0270*/  LEA R13, R7, R8, 0x8 ;  /* 0x00000008070d7211 */ /* 0x000fe400078e40ff */
[----:B------:R-:W-:Y:S01]  /*0280*/  LEA R5, R11, UR8, 0x6 ;  /* 0x000000080b057c11 */ /* 0x000fe2000f8e30ff */
[----:B------:R-:W-:Y:S01]  /*0290*/  IMAD.WIDE.U32 R8, R3, 0x4, R18 ;  /* 0x0000000403087825 */ /* 0x000fe200078e0012 */
[----:B------:R-:W-:-:S02]  /*02a0*/  IADD3 R0, PT, PT, R2, R13, RZ ;  /* 0x0000000d02007210 */ /* 0x000fc40007ffe0ff */
[C---:B------:R-:W-:Y:S01]  /*02b0*/  LEA R2, R4.reuse, UR4, 0x2 ;  /* 0x0000000404027c11 */ /* 0x040fe2000f8e10ff */
[----:B------:R-:W-:Y:S01]  /*02c0*/  IMAD.MOV.U32 R17, RZ, RZ, R9 ;  /* 0x000000ffff117224 */ /* 0x000fe200078e0009 */
[----:B------:R-:W-:Y:S01]  /*02d0*/  LEA R3, R4, R5, 0x2 ;  /* 0x0000000504037211 */ /* 0x000fe200078e10ff */
[----:B------:R-:W-:Y:S01]  /*02e0*/  UMOV UR4, URZ ;  /* 0x000000ff00047c82 */ /* 0x000fe20008000000 */
[----:B------:R-:W-:Y:S01]  /*02f0*/  ISETP.GE.AND P0, PT, R7, R6, PT ;  /* 0x000000060700720c */ /* 0x000fe20003f06270 */
[----:B------:R-:W-:Y:S01]  /*0300*/  IMAD R4, R11, 0x40, R2 ;  /* 0x000000400b047824 */ /* 0x000fe200078e0202 */
[----:B------:R-:W-:-:S11]  /*0310*/  MOV R16, R8 ;  /* 0x0000000800107202 */ /* 0x000fd60000000f00 */
.L_x_32:
        /* <DEDUP_REMOVED lines=61> */
.L_x_29:
[----:B------:R-:W-:Y:S05]  /*06f0*/  BSYNC.RECONVERGENT B0 ;  /* 0x0000000000007941 */ /* 0x000fea0003800200 */
.L_x_28:
        /* <DEDUP_REMOVED lines=18> */
[----:B-1----:R-:W-:-:S02]  /*0820*/  IADD3 R25, PT, PT, R12, -R25, RZ ;  /* 0x800000190c197210 */ /* 0x002fc40007ffe0ff */
[----:B--2---:R-:W-:-:S03]  /*0830*/  IADD3 R13, PT, PT, -R26, R13, RZ ;  /* 0x0000000d1a0d7210 */ /* 0x004fc60007ffe1ff */
[----:B------:R-:W-:Y:S02]  /*0840*/  IMAD R12, R25, R25, R20 ;  /* 0x00000019190c7224 */ /* 0x000fe400078e0214 */
[----:B------:R-:W1:Y:S01]  /*0850*/  LDS R25, [R2+0x180] ;  /* 0x0001800002197984 */ /* 0x000e620000000800 */
[----:B---3--:R-:W-:Y:S02]  /*0860*/  IMAD.IADD R21, R14, 0x1, -R21 ;  /* 0x000000010e157824 */ /* 0x008fe400078e0a15 */
[----:B------:R-:W-:Y:S01]  /*0870*/  IMAD R12, R13, R13, R12 ;  /* 0x0000000d0d0c7224 */ /* 0x000fe200078e020c */
[----:B------:R-:W2:Y:S01]  /*0880*/  LDS R20, [R2+0x1c0] ;  /* 0x0001c00002147984 */ /* 0x000ea20000000800 */
[----:B----4-:R-:W-:Y:S02]  /*0890*/  IADD3 R27, PT, PT, -R24, R15, RZ ;  /* 0x0000000f181b7210 */ /* 0x010fe40007ffe1ff */
[----:B------:R-:W-:Y:S01]  /*08a0*/  IMAD R26, R21, R21, R12 ;  /* 0x00000015151a7224 */ /* 0x000fe200078e020c */
[----:B------:R-:W-:Y:S03]  /*08b0*/  LDS R24, [R2+0x240] ;  /* 0x0002400002187984 */ /* 0x000fe60000000800 */
[----:B------:R-:W-:Y:S01]  /*08c0*/  IMAD R26, R27, R27, R26 ;  /* 0x0000001b1b1a7224 */ /* 0x000fe200078e021a */
[----:B------:R-:W-:Y:S01]  /*08d0*/  LDS R21, [R2+0x200] ;  /* 0x0002000002157984 */ /* 0x000fe20000000800 */
[----:B0-----:R-:W-:-:S03]  /*08e0*/  IADD3 R23, PT, PT, R8, -R23, RZ ;  /* 0x8000001708177210 */ /* 0x001fc60007ffe0ff */
[----:B------:R-:W0:Y:S01]  /*08f0*/  LDS.128 R12, [R5+0x20] ;  /* 0x00002000050c7984 */ /* 0x000e220000000c00 */
[----:B-----5:R-:W-:Y:S01]  /*0900*/  IADD3 R9, PT, PT, -R22, R9, RZ ;  /* 0x0000000916097210 */ /* 0x020fe20007ffe1ff */
[----:B------:R-:W-:Y:S02]  /*0910*/  IMAD R26, R23, R23, R26 ;  /* 0x00000017171a7224 */ /* 0x000fe400078e021a */
[----:B------:R-:W3:Y:S02]  /*0920*/  LDS R23, [R2+0x280] ;  /* 0x0002800002177984 */ /* 0x000ee40000000800 */
[----:B------:R-:W-:Y:S02]  /*0930*/  IMAD R26, R9, R9, R26 ;  /* 0x00000009091a7224 */ /* 0x000fe400078e021a */
[----:B------:R-:W-:Y:S01]  /*0940*/  LDS R22, [R2+0x340] ;  /* 0x0003400002167984 */ /* 0x000fe20000000800 */
[----:B-1----:R-:W-:Y:S01]  /*0950*/  IMAD.IADD R25, R10, 0x1, -R25 ;  /* 0x000000010a197824 */ /* 0x002fe200078e0a19 */
[----:B--2---:R-:W-:-:S03]  /*0960*/  IADD3 R11, PT, PT, -R20, R11, RZ ;  /* 0x0000000b140b7210 */ /* 0x004fc60007ffe1ff */
[----:B------:R-:W-:Y:S01]  /*0970*/  IMAD R26, R25, R25, R26 ;  /* 0x00000019191a7224 */ /* 0x000fe200078e021a */
[----:B------:R-:W1:Y:S03]  /*0980*/  LDS R20, [R2+0x2c0] ;  /* 0x0002c00002147984 */ /* 0x000e660000000800 */
[----:B------:R-:W-:Y:S01]  /*0990*/  IMAD R26, R11, R11, R26 ;  /* 0x0000000b0b1a7224 */ /* 0x000fe200078e021a */
[----:B------:R-:W-:Y:S04]  /*09a0*/  LDS R25, [R2+0x300] ;  /* 0x0003000002197984 */ /* 0x000fe80000000800 */
[----:B------:R-:W2:Y:S01]  /*09b0*/  LDS.128 R8, [R5+0x30] ;  /* 0x0000300005087984 */ /* 0x000ea20000000c00 */
[----:B0-----:R-:W-:-:S03]  /*09c0*/  IADD3 R27, PT, PT, R12, -R21, RZ ;  /* 0x800000150c1b7210 */ /* 0x001fc60007ffe0ff */
[----:B------:R-:W0:Y:S01]  /*09d0*/  LDS R21, [R2+0x380] ;  /* 0x0003800002157984 */ /* 0x000e220000000800 */
[----:B------:R-:W-:Y:S01]  /*09e0*/  IADD3 R13, PT, PT, -R24, R13, RZ ;  /* 0x0000000d180d7210 */ /* 0x000fe20007ffe1ff */
[----:B---3--:R-:W-:Y:S02]  /*09f0*/  IMAD.IADD R23, R14, 0x1, -R23 ;  /* 0x000000010e177824 */ /* 0x008fe400078e0a17 */
[----:B------:R-:W3:Y:S01]  /*0a00*/  LDS R12, [R2+0x3c0] ;  /* 0x0003c000020c7984 */ /* 0x000ee20000000800 */
[----:B------:R-:W-:-:S04]  /*0a10*/  IMAD R26, R27, R27, R26 ;  /* 0x0000001b1b1a7224 */ /* 0x000fc800078e021a */
        /* <DEDUP_REMOVED lines=12> */
.L_x_31:
[----:B------:R-:W-:Y:S05]  /*0ae0*/  BSYNC.RECONVERGENT B0 ;  /* 0x0000000000007941 */ /* 0x000fea0003800200 */
.L_x_30:
        /* <DEDUP_REMOVED lines=21> */
.L_x_33:
        /* <DEDUP_REMOVED lines=12> */
.L_x_39:


//--------------------- .nv.shared.reserved.0     --------------------------
	.section	.nv.shared.reserved.0,"aw",@nobits
	.weak		__nv_reservedSMEM_offset_0_alias
	.size		__nv_reservedSMEM_offset_0_alias, 0, 64
	.other		__nv_reservedSMEM_offset_0_alias,@"STO_CUDA_RESERVED_SHARED STV_DEFAULT"
__nv_reservedSMEM_offset_0_alias:
	.zero		0
	.zero		64


//--------------------- .nv.shared._Z15distances_largePiS_ --------------------------
	.section	.nv.shared._Z15distances_largePiS_,"aw",@nobits
	.sectionflags	@""
	.align	4
.nv.shared._Z15distances_largePiS_:
	.zero		3072


//--------------------- .nv.shared._Z16distances_middlePiS_ --------------------------
	.section	.nv.shared._Z16distances_middlePiS_,"aw",@nobits
	.sectionflags	@""
	.align	4
.nv.shared._Z16distances_middlePiS_:
	.zero		3072


//--------------------- .nv.shared._Z15distances_smallPiS_ --------------------------
	.section	.nv.shared._Z15distances_smallPiS_,"aw",@nobits
	.sectionflags	@""
	.align	4
.nv.shared._Z15distances_smallPiS_:
	.zero		3072


//--------------------- .nv.constant0._Z10sort_largePiS_ --------------------------
	.section	.nv.constant0._Z10sort_largePiS_,"a",@progbits
	.sectionflags	@""
	.align	4
.nv.constant0._Z10sort_largePiS_:
	.zero		912


//--------------------- .nv.constant0._Z11sort_middlePiS_ --------------------------
	.section	.nv.constant0._Z11sort_middlePiS_,"a",@progbits
	.sectionflags	@""
	.align	4
.nv.constant0._Z11sort_middlePiS_:
	.zero		912


//--------------------- .nv.constant0._Z10sort_smallPiS_ --------------------------
	.section	.nv.constant0._Z10sort_smallPiS_,"a",@progbits
	.sectionflags	@""
	.align	4
.nv.constant0._Z10sort_smallPiS_:
	.zero		912


//--------------------- .nv.constant0._Z15distances_largePiS_ --------------------------
	.section	.nv.constant0._Z15distances_largePiS_,"a",@progbits
	.sectionflags	@""
	.align	4
.nv.constant0._Z15distances_largePiS_:
	.zero		912


//--------------------- .nv.constant0._Z16distances_middlePiS_ --------------------------
	.section	.nv.constant0._Z16distances_middlePiS_,"a",@progbits
	.sectionflags	@""
	.align	4
.nv.constant0._Z16distances_middlePiS_:
	.zero		912


//--------------------- .nv.constant0._Z15distances_smallPiS_ --------------------------
	.section	.nv.constant0._Z15distances_smallPiS_,"a",@progbits
	.sectionflags	@""
	.align	4
.nv.constant0._Z15distances_smallPiS_:
	.zero		912


//--------------------- SYMBOLS --------------------------

	.type		.nv.reservedSmem.offset0,@object
	.size		.nv.reservedSmem.offset0,0x4
	.type		.nv.reservedSmem.cap,@object
	.size		.nv.reservedSmem.cap,0x4
